	.target	sm_90a

	.elftype	@"ET_EXEC"


//--------------------- .note.nv.tkinfo           --------------------------
	.section	.note.nv.tkinfo,"",@"SHT_NOTE"
	.sectionflags	@"SHF_NOTE_NV_TKINFO"
	.tkinfo
        /*0018*/ 	.word	0x00000002
        /*0030*/ 	.string	""
        /*0030*/ 	.string	"ptxas"
        /*0030*/ 	.string	"Cuda compilation tools, release 13.0, V13.0.88"
        /*0030*/ 	.string	"Build cuda_13.0.r13.0/compiler.36424714_0"
        /*0030*/ 	.string	"-arch sm_90a -m 64 "



//--------------------- .note.nv.cuinfo           --------------------------
	.section	.note.nv.cuinfo,"",@"SHT_NOTE"
	.sectionflags	@"SHF_NOTE_NV_CUINFO"
        /*0018*/ 	.short	0x0002
        /*001a*/ 	.short	0x005a
        /*001c*/ 	.short	0x0082
	.zero		2


//--------------------- .nv.info                  --------------------------
	.section	.nv.info,"",@"SHT_CUDA_INFO"
	.align	4


	//----- nvinfo : EIATTR_REGCOUNT
	.align		4
        /*0000*/ 	.byte	0x04, 0x2f
        /*0002*/ 	.short	(.L_29 - .L_28)
	.align		4
.L_28:
        /*0004*/ 	.word	index@(_ZN2at6native19tril_indices_kernelIiEEvPT_lllll)
        /*0008*/ 	.word	0x0000001c


	//----- nvinfo : EIATTR_FRAME_SIZE
	.align		4
.L_29:
        /*000c*/ 	.byte	0x04, 0x11
        /*000e*/ 	.short	(.L_31 - .L_30)
	.align		4
.L_30:
        /*0010*/ 	.word	index@($__internal_7_$__cuda_sm20_dsqrt_rn_f64_mediumpath_v1)
        /*0014*/ 	.word	0x00000000


	//----- nvinfo : EIATTR_FRAME_SIZE
	.align		4
.L_31:
        /*0018*/ 	.byte	0x04, 0x11
        /*001a*/ 	.short	(.L_33 - .L_32)
	.align		4
.L_32:
        /*001c*/ 	.word	index@($__internal_6_$__cuda_sm20_div_s64)
        /*0020*/ 	.word	0x00000000


	//----- nvinfo : EIATTR_FRAME_SIZE
	.align		4
.L_33:
        /*0024*/ 	.byte	0x04, 0x11
        /*0026*/ 	.short	(.L_35 - .L_34)
	.align		4
.L_34:
        /*0028*/ 	.word	index@(_ZN2at6native19tril_indices_kernelIiEEvPT_lllll)
        /*002c*/ 	.word	0x00000000


	//----- nvinfo : EIATTR_REGCOUNT
	.align		4
.L_35:
        /*0030*/ 	.byte	0x04, 0x2f
        /*0032*/ 	.short	(.L_37 - .L_36)
	.align		4
.L_36:
        /*0034*/ 	.word	index@(_ZN2at6native19tril_indices_kernelIlEEvPT_lllll)
        /*0038*/ 	.word	0x0000001c


	//----- nvinfo : EIATTR_FRAME_SIZE
	.align		4
.L_37:
        /*003c*/ 	.byte	0x04, 0x11
        /*003e*/ 	.short	(.L_39 - .L_38)
	.align		4
.L_38:
        /*0040*/ 	.word	index@($__internal_5_$__cuda_sm20_dsqrt_rn_f64_mediumpath_v1)
        /*0044*/ 	.word	0x00000000


	//----- nvinfo : EIATTR_FRAME_SIZE
	.align		4
.L_39:
        /*0048*/ 	.byte	0x04, 0x11
        /*004a*/ 	.short	(.L_41 - .L_40)
	.align		4
.L_40:
        /*004c*/ 	.word	index@($__internal_4_$__cuda_sm20_div_s64)
        /*0050*/ 	.word	0x00000000


	//----- nvinfo : EIATTR_FRAME_SIZE
	.align		4
.L_41:
        /*0054*/ 	.byte	0x04, 0x11
        /*0056*/ 	.short	(.L_43 - .L_42)
	.align		4
.L_42:
        /*0058*/ 	.word	index@(_ZN2at6native19tril_indices_kernelIlEEvPT_lllll)
        /*005c*/ 	.word	0x00000000


	//----- nvinfo : EIATTR_REGCOUNT
	.align		4
.L_43:
        /*0060*/ 	.byte	0x04, 0x2f
        /*0062*/ 	.short	(.L_45 - .L_44)
	.align		4
.L_44:
        /*0064*/ 	.word	index@(_ZN2at6native19triu_indices_kernelIiEEvPT_lllll)
        /*0068*/ 	.word	0x00000020


	//----- nvinfo : EIATTR_FRAME_SIZE
	.align		4
.L_45:
        /*006c*/ 	.byte	0x04, 0x11
        /*006e*/ 	.short	(.L_47 - .L_46)
	.align		4
.L_46:
        /*0070*/ 	.word	index@($__internal_3_$__cuda_sm20_dsqrt_rn_f64_mediumpath_v1)
        /*0074*/ 	.word	0x00000000


	//----- nvinfo : EIATTR_FRAME_SIZE
	.align		4
.L_47:
        /*0078*/ 	.byte	0x04, 0x11
        /*007a*/ 	.short	(.L_49 - .L_48)
	.align		4
.L_48:
        /*007c*/ 	.word	index@($__internal_2_$__cuda_sm20_div_s64)
        /*0080*/ 	.word	0x00000000


	//----- nvinfo : EIATTR_FRAME_SIZE
	.align		4
.L_49:
        /*0084*/ 	.byte	0x04, 0x11
        /*0086*/ 	.short	(.L_51 - .L_50)
	.align		4
.L_50:
        /*0088*/ 	.word	index@(_ZN2at6native19triu_indices_kernelIiEEvPT_lllll)
        /*008c*/ 	.word	0x00000000


	//----- nvinfo : EIATTR_REGCOUNT
	.align		4
.L_51:
        /*0090*/ 	.byte	0x04, 0x2f
        /*0092*/ 	.short	(.L_53 - .L_52)
	.align		4
.L_52:
        /*0094*/ 	.word	index@(_ZN2at6native19triu_indices_kernelIlEEvPT_lllll)
        /*0098*/ 	.word	0x00000020


	//----- nvinfo : EIATTR_FRAME_SIZE
	.align		4
.L_53:
        /*009c*/ 	.byte	0x04, 0x11
        /*009e*/ 	.short	(.L_55 - .L_54)
	.align		4
.L_54:
        /*00a0*/ 	.word	index@($__internal_1_$__cuda_sm20_dsqrt_rn_f64_mediumpath_v1)
        /*00a4*/ 	.word	0x00000000


	//----- nvinfo : EIATTR_FRAME_SIZE
	.align		4
.L_55:
        /*00a8*/ 	.byte	0x04, 0x11
        /*00aa*/ 	.short	(.L_57 - .L_56)
	.align		4
.L_56:
        /*00ac*/ 	.word	index@($__internal_0_$__cuda_sm20_div_s64)
        /*00b0*/ 	.word	0x00000000


	//----- nvinfo : EIATTR_FRAME_SIZE
	.align		4
.L_57:
        /*00b4*/ 	.byte	0x04, 0x11
        /*00b6*/ 	.short	(.L_59 - .L_58)
	.align		4
.L_58:
        /*00b8*/ 	.word	index@(_ZN2at6native19triu_indices_kernelIlEEvPT_lllll)
        /*00bc*/ 	.word	0x00000000


	//----- nvinfo : EIATTR_MIN_STACK_SIZE
	.align		4
.L_59:
        /*00c0*/ 	.byte	0x04, 0x12
        /*00c2*/ 	.short	(.L_61 - .L_60)
	.align		4
.L_60:
        /*00c4*/ 	.word	index@(_ZN2at6native19triu_indices_kernelIlEEvPT_lllll)
        /*00c8*/ 	.word	0x00000000


	//----- nvinfo : EIATTR_MIN_STACK_SIZE
	.align		4
.L_61:
        /*00cc*/ 	.byte	0x04, 0x12
        /*00ce*/ 	.short	(.L_63 - .L_62)
	.align		4
.L_62:
        /*00d0*/ 	.word	index@(_ZN2at6native19triu_indices_kernelIiEEvPT_lllll)
        /*00d4*/ 	.word	0x00000000


	//----- nvinfo : EIATTR_MIN_STACK_SIZE
	.align		4
.L_63:
        /*00d8*/ 	.byte	0x04, 0x12
        /*00da*/ 	.short	(.L_65 - .L_64)
	.align		4
.L_64:
        /*00dc*/ 	.word	index@(_ZN2at6native19tril_indices_kernelIlEEvPT_lllll)
        /*00e0*/ 	.word	0x00000000


	//----- nvinfo : EIATTR_MIN_STACK_SIZE
	.align		4
.L_65:
        /*00e4*/ 	.byte	0x04, 0x12
        /*00e6*/ 	.short	(.L_67 - .L_66)
	.align		4
.L_66:
        /*00e8*/ 	.word	index@(_ZN2at6native19tril_indices_kernelIiEEvPT_lllll)
        /*00ec*/ 	.word	0x00000000
.L_67:


//--------------------- .nv.compat                --------------------------
	.section	.nv.compat,"",@"SHT_CUDA_COMPAT_INFO"
	.align	4
        /*0000*/ 	.byte	0x02, 0x09, 0x01, 0x00, 0x02, 0x02, 0x01, 0x00, 0x02, 0x05, 0x05, 0x00, 0x03, 0x07, 0x01, 0x01
        /*0010*/ 	.byte	0x02, 0x03, 0x00, 0x00, 0x02, 0x06, 0x01, 0x00, 0x04, 0x0b, 0x08, 0x00, 0x00, 0x00, 0x00, 0x00
        /*0020*/ 	.byte	0x00, 0x00, 0x00, 0x00


//--------------------- .nv.info._ZN2at6native19triu_indices_kernelIlEEvPT_lllll --------------------------
	.section	.nv.info._ZN2at6native19triu_indices_kernelIlEEvPT_lllll,"",@"SHT_CUDA_INFO"
	.sectionflags	@""
	.align	4


	//----- nvinfo : EIATTR_CUDA_API_VERSION
	.align		4
        /*0000*/ 	.byte	0x04, 0x37
        /*0002*/ 	.short	(.L_69 - .L_68)
.L_68:
        /*0004*/ 	.word	0x00000082


	//----- nvinfo : EIATTR_KPARAM_INFO
	.align		4
.L_69:
        /*0008*/ 	.byte	0x04, 0x17
        /*000a*/ 	.short	(.L_71 - .L_70)
.L_70:
        /*000c*/ 	.word	0x00000000
        /*0010*/ 	.short	0x0005
        /*0012*/ 	.short	0x0028
        /*0014*/ 	.byte	0x00, 0xf0, 0x21, 0x00


	//----- nvinfo : EIATTR_KPARAM_INFO
	.align		4
.L_71:
        /*0018*/ 	.byte	0x04, 0x17
        /*001a*/ 	.short	(.L_73 - .L_72)
.L_72:
        /*001c*/ 	.word	0x00000000
        /*0020*/ 	.short	0x0004
        /*0022*/ 	.short	0x0020
        /*0024*/ 	.byte	0x00, 0xf0, 0x21, 0x00


	//----- nvinfo : EIATTR_KPARAM_INFO
	.align		4
.L_73:
        /*0028*/ 	.byte	0x04, 0x17
        /*002a*/ 	.short	(.L_75 - .L_74)
.L_74:
        /*002c*/ 	.word	0x00000000
        /*0030*/ 	.short	0x0003
        /*0032*/ 	.short	0x0018
        /*0034*/ 	.byte	0x00, 0xf0, 0x21, 0x00


	//----- nvinfo : EIATTR_KPARAM_INFO
	.align		4
.L_75:
        /*0038*/ 	.byte	0x04, 0x17
        /*003a*/ 	.short	(.L_77 - .L_76)
.L_76:
        /*003c*/ 	.word	0x00000000
        /*0040*/ 	.short	0x0002
        /*0042*/ 	.short	0x0010
        /*0044*/ 	.byte	0x00, 0xf0, 0x21, 0x00


	//----- nvinfo : EIATTR_KPARAM_INFO
	.align		4
.L_77:
        /*0048*/ 	.byte	0x04, 0x17
        /*004a*/ 	.short	(.L_79 - .L_78)
.L_78:
        /*004c*/ 	.word	0x00000000
        /*0050*/ 	.short	0x0001
        /*0052*/ 	.short	0x0008
        /*0054*/ 	.byte	0x00, 0xf0, 0x21, 0x00


	//----- nvinfo : EIATTR_KPARAM_INFO
	.align		4
.L_79:
        /*0058*/ 	.byte	0x04, 0x17
        /*005a*/ 	.short	(.L_81 - .L_80)
.L_80:
        /*005c*/ 	.word	0x00000000
        /*0060*/ 	.short	0x0000
        /*0062*/ 	.short	0x0000
        /*0064*/ 	.byte	0x00, 0xf0, 0x21, 0x00


	//----- nvinfo : EIATTR_SPARSE_MMA_MASK
	.align		4
.L_81:
        /*0068*/ 	.byte	0x03, 0x50
        /*006a*/ 	.short	0x0000


	//----- nvinfo : EIATTR_MAXREG_COUNT
	.align		4
        /*006c*/ 	.byte	0x03, 0x1b
        /*006e*/ 	.short	0x00ff


	//----- nvinfo : EIATTR_MERCURY_ISA_VERSION
	.align		4
        /*0070*/ 	.byte	0x03, 0x5f
        /*0072*/ 	.short	0x0101


	//----- nvinfo : EIATTR_EXIT_INSTR_OFFSETS
	.align		4
        /*0074*/ 	.byte	0x04, 0x1c
        /*0076*/ 	.short	(.L_83 - .L_82)


	//   ....[0]....
.L_82:
        /*0078*/ 	.word	0x00000090


	//   ....[1]....
        /*007c*/ 	.word	0x00000ff0


	//----- nvinfo : EIATTR_CRS_STACK_SIZE
	.align		4
.L_83:
        /*0080*/ 	.byte	0x04, 0x1e
        /*0082*/ 	.short	(.L_85 - .L_84)
.L_84:
        /*0084*/ 	.word	0x00000000


	//----- nvinfo : EIATTR_CBANK_PARAM_SIZE
	.align		4
.L_85:
        /*0088*/ 	.byte	0x03, 0x19
        /*008a*/ 	.short	0x0030


	//----- nvinfo : EIATTR_PARAM_CBANK
	.align		4
        /*008c*/ 	.byte	0x04, 0x0a
        /*008e*/ 	.short	(.L_87 - .L_86)
	.align		4
.L_86:
        /*0090*/ 	.word	index@(.nv.constant0._ZN2at6native19triu_indices_kernelIlEEvPT_lllll)
        /*0094*/ 	.short	0x0210
        /*0096*/ 	.short	0x0030


	//----- nvinfo : EIATTR_SW_WAR
	.align		4
.L_87:
        /*0098*/ 	.byte	0x04, 0x36
        /*009a*/ 	.short	(.L_89 - .L_88)
.L_88:
        /*009c*/ 	.word	0x00000008
.L_89:


//--------------------- .nv.info._ZN2at6native19triu_indices_kernelIiEEvPT_lllll --------------------------
	.section	.nv.info._ZN2at6native19triu_indices_kernelIiEEvPT_lllll,"",@"SHT_CUDA_INFO"
	.sectionflags	@""
	.align	4


	//----- nvinfo : EIATTR_CUDA_API_VERSION
	.align		4
        /*0000*/ 	.byte	0x04, 0x37
        /*0002*/ 	.short	(.L_91 - .L_90)
.L_90:
        /*0004*/ 	.word	0x00000082


	//----- nvinfo : EIATTR_KPARAM_INFO
	.align		4
.L_91:
        /*0008*/ 	.byte	0x04, 0x17
        /*000a*/ 	.short	(.L_93 - .L_92)
.L_92:
        /*000c*/ 	.word	0x00000000
        /*0010*/ 	.short	0x0005
        /*0012*/ 	.short	0x0028
        /*0014*/ 	.byte	0x00, 0xf0, 0x21, 0x00


	//----- nvinfo : EIATTR_KPARAM_INFO
	.align		4
.L_93:
        /*0018*/ 	.byte	0x04, 0x17
        /*001a*/ 	.short	(.L_95 - .L_94)
.L_94:
        /*001c*/ 	.word	0x00000000
        /*0020*/ 	.short	0x0004
        /*0022*/ 	.short	0x0020
        /*0024*/ 	.byte	0x00, 0xf0, 0x21, 0x00


	//----- nvinfo : EIATTR_KPARAM_INFO
	.align		4
.L_95:
        /*0028*/ 	.byte	0x04, 0x17
        /*002a*/ 	.short	(.L_97 - .L_96)
.L_96:
        /*002c*/ 	.word	0x00000000
        /*0030*/ 	.short	0x0003
        /*0032*/ 	.short	0x0018
        /*0034*/ 	.byte	0x00, 0xf0, 0x21, 0x00


	//----- nvinfo : EIATTR_KPARAM_INFO
	.align		4
.L_97:
        /*0038*/ 	.byte	0x04, 0x17
        /*003a*/ 	.short	(.L_99 - .L_98)
.L_98:
        /*003c*/ 	.word	0x00000000
        /*0040*/ 	.short	0x0002
        /*0042*/ 	.short	0x0010
        /*0044*/ 	.byte	0x00, 0xf0, 0x21, 0x00


	//----- nvinfo : EIATTR_KPARAM_INFO
	.align		4
.L_99:
        /*0048*/ 	.byte	0x04, 0x17
        /*004a*/ 	.short	(.L_101 - .L_100)
.L_100:
        /*004c*/ 	.word	0x00000000
        /*0050*/ 	.short	0x0001
        /*0052*/ 	.short	0x0008
        /*0054*/ 	.byte	0x00, 0xf0, 0x21, 0x00


	//----- nvinfo : EIATTR_KPARAM_INFO
	.align		4
.L_101:
        /*0058*/ 	.byte	0x04, 0x17
        /*005a*/ 	.short	(.L_103 - .L_102)
.L_102:
        /*005c*/ 	.word	0x00000000
        /*0060*/ 	.short	0x0000
        /*0062*/ 	.short	0x0000
        /*0064*/ 	.byte	0x00, 0xf0, 0x21, 0x00


	//----- nvinfo : EIATTR_SPARSE_MMA_MASK
	.align		4
.L_103:
        /*0068*/ 	.byte	0x03, 0x50
        /*006a*/ 	.short	0x0000


	//----- nvinfo : EIATTR_MAXREG_COUNT
	.align		4
        /*006c*/ 	.byte	0x03, 0x1b
        /*006e*/ 	.short	0x00ff


	//----- nvinfo : EIATTR_MERCURY_ISA_VERSION
	.align		4
        /*0070*/ 	.byte	0x03, 0x5f
        /*0072*/ 	.short	0x0101


	//----- nvinfo : EIATTR_EXIT_INSTR_OFFSETS
	.align		4
        /*0074*/ 	.byte	0x04, 0x1c
        /*0076*/ 	.short	(.L_105 - .L_104)


	//   ....[0]....
.L_104:
        /*0078*/ 	.word	0x00000090


	//   ....[1]....
        /*007c*/ 	.word	0x00000f10


	//----- nvinfo : EIATTR_CRS_STACK_SIZE
	.align		4
.L_105:
        /*0080*/ 	.byte	0x04, 0x1e
        /*0082*/ 	.short	(.L_107 - .L_106)
.L_106:
        /*0084*/ 	.word	0x00000000


	//----- nvinfo : EIATTR_CBANK_PARAM_SIZE
	.align		4
.L_107:
        /*0088*/ 	.byte	0x03, 0x19
        /*008a*/ 	.short	0x0030


	//----- nvinfo : EIATTR_PARAM_CBANK
	.align		4
        /*008c*/ 	.byte	0x04, 0x0a
        /*008e*/ 	.short	(.L_109 - .L_108)
	.align		4
.L_108:
        /*0090*/ 	.word	index@(.nv.constant0._ZN2at6native19triu_indices_kernelIiEEvPT_lllll)
        /*0094*/ 	.short	0x0210
        /*0096*/ 	.short	0x0030


	//----- nvinfo : EIATTR_SW_WAR
	.align		4
.L_109:
        /*0098*/ 	.byte	0x04, 0x36
        /*009a*/ 	.short	(.L_111 - .L_110)
.L_110:
        /*009c*/ 	.word	0x00000008
.L_111:


//--------------------- .nv.info._ZN2at6native19tril_indices_kernelIlEEvPT_lllll --------------------------
	.section	.nv.info._ZN2at6native19tril_indices_kernelIlEEvPT_lllll,"",@"SHT_CUDA_INFO"
	.sectionflags	@""
	.align	4


	//----- nvinfo : EIATTR_CUDA_API_VERSION
	.align		4
        /*0000*/ 	.byte	0x04, 0x37
        /*0002*/ 	.short	(.L_113 - .L_112)
.L_112:
        /*0004*/ 	.word	0x00000082


	//----- nvinfo : EIATTR_KPARAM_INFO
	.align		4
.L_113:
        /*0008*/ 	.byte	0x04, 0x17
        /*000a*/ 	.short	(.L_115 - .L_114)
.L_114:
        /*000c*/ 	.word	0x00000000
        /*0010*/ 	.short	0x0005
        /*0012*/ 	.short	0x0028
        /*0014*/ 	.byte	0x00, 0xf0, 0x21, 0x00


	//----- nvinfo : EIATTR_KPARAM_INFO
	.align		4
.L_115:
        /*0018*/ 	.byte	0x04, 0x17
        /*001a*/ 	.short	(.L_117 - .L_116)
.L_116:
        /*001c*/ 	.word	0x00000000
        /*0020*/ 	.short	0x0004
        /*0022*/ 	.short	0x0020
        /*0024*/ 	.byte	0x00, 0xf0, 0x21, 0x00


	//----- nvinfo : EIATTR_KPARAM_INFO
	.align		4
.L_117:
        /*0028*/ 	.byte	0x04, 0x17
        /*002a*/ 	.short	(.L_119 - .L_118)
.L_118:
        /*002c*/ 	.word	0x00000000
        /*0030*/ 	.short	0x0003
        /*0032*/ 	.short	0x0018
        /*0034*/ 	.byte	0x00, 0xf0, 0x21, 0x00


	//----- nvinfo : EIATTR_KPARAM_INFO
	.align		4
.L_119:
        /*0038*/ 	.byte	0x04, 0x17
        /*003a*/ 	.short	(.L_121 - .L_120)
.L_120:
        /*003c*/ 	.word	0x00000000
        /*0040*/ 	.short	0x0002
        /*0042*/ 	.short	0x0010
        /*0044*/ 	.byte	0x00, 0xf0, 0x21, 0x00


	//----- nvinfo : EIATTR_KPARAM_INFO
	.align		4
.L_121:
        /*0048*/ 	.byte	0x04, 0x17
        /*004a*/ 	.short	(.L_123 - .L_122)
.L_122:
        /*004c*/ 	.word	0x00000000
        /*0050*/ 	.short	0x0001
        /*0052*/ 	.short	0x0008
        /*0054*/ 	.byte	0x00, 0xf0, 0x21, 0x00


	//----- nvinfo : EIATTR_KPARAM_INFO
	.align		4
.L_123:
        /*0058*/ 	.byte	0x04, 0x17
        /*005a*/ 	.short	(.L_125 - .L_124)
.L_124:
        /*005c*/ 	.word	0x00000000
        /*0060*/ 	.short	0x0000
        /*0062*/ 	.short	0x0000
        /*0064*/ 	.byte	0x00, 0xf0, 0x21, 0x00


	//----- nvinfo : EIATTR_SPARSE_MMA_MASK
	.align		4
.L_125:
        /*0068*/ 	.byte	0x03, 0x50
        /*006a*/ 	.short	0x0000


	//----- nvinfo : EIATTR_MAXREG_COUNT
	.align		4
        /*006c*/ 	.byte	0x03, 0x1b
        /*006e*/ 	.short	0x00ff


	//----- nvinfo : EIATTR_MERCURY_ISA_VERSION
	.align		4
        /*0070*/ 	.byte	0x03, 0x5f
        /*0072*/ 	.short	0x0101


	//----- nvinfo : EIATTR_EXIT_INSTR_OFFSETS
	.align		4
        /*0074*/ 	.byte	0x04, 0x1c
        /*0076*/ 	.short	(.L_127 - .L_126)


	//   ....[0]....
.L_126:
        /*0078*/ 	.word	0x00000090


	//   ....[1]....
        /*007c*/ 	.word	0x00000df0


	//----- nvinfo : EIATTR_CRS_STACK_SIZE
	.align		4
.L_127:
        /*0080*/ 	.byte	0x04, 0x1e
        /*0082*/ 	.short	(.L_129 - .L_128)
.L_128:
        /*0084*/ 	.word	0x00000000


	//----- nvinfo : EIATTR_CBANK_PARAM_SIZE
	.align		4
.L_129:
        /*0088*/ 	.byte	0x03, 0x19
        /*008a*/ 	.short	0x0030


	//----- nvinfo : EIATTR_PARAM_CBANK
	.align		4
        /*008c*/ 	.byte	0x04, 0x0a
        /*008e*/ 	.short	(.L_131 - .L_130)
	.align		4
.L_130:
        /*0090*/ 	.word	index@(.nv.constant0._ZN2at6native19tril_indices_kernelIlEEvPT_lllll)
        /*0094*/ 	.short	0x0210
        /*0096*/ 	.short	0x0030


	//----- nvinfo : EIATTR_SW_WAR
	.align		4
.L_131:
        /*0098*/ 	.byte	0x04, 0x36
        /*009a*/ 	.short	(.L_133 - .L_132)
.L_132:
        /*009c*/ 	.word	0x00000008
.L_133:


//--------------------- .nv.info._ZN2at6native19tril_indices_kernelIiEEvPT_lllll --------------------------
	.section	.nv.info._ZN2at6native19tril_indices_kernelIiEEvPT_lllll,"",@"SHT_CUDA_INFO"
	.sectionflags	@""
	.align	4


	//----- nvinfo : EIATTR_CUDA_API_VERSION
	.align		4
        /*0000*/ 	.byte	0x04, 0x37
        /*0002*/ 	.short	(.L_135 - .L_134)
.L_134:
        /*0004*/ 	.word	0x00000082


	//----- nvinfo : EIATTR_KPARAM_INFO
	.align		4
.L_135:
        /*0008*/ 	.byte	0x04, 0x17
        /*000a*/ 	.short	(.L_137 - .L_136)
.L_136:
        /*000c*/ 	.word	0x00000000
        /*0010*/ 	.short	0x0005
        /*0012*/ 	.short	0x0028
        /*0014*/ 	.byte	0x00, 0xf0, 0x21, 0x00


	//----- nvinfo : EIATTR_KPARAM_INFO
	.align		4
.L_137:
        /*0018*/ 	.byte	0x04, 0x17
        /*001a*/ 	.short	(.L_139 - .L_138)
.L_138:
        /*001c*/ 	.word	0x00000000
        /*0020*/ 	.short	0x0004
        /*0022*/ 	.short	0x0020
        /*0024*/ 	.byte	0x00, 0xf0, 0x21, 0x00


	//----- nvinfo : EIATTR_KPARAM_INFO
	.align		4
.L_139:
        /*0028*/ 	.byte	0x04, 0x17
        /*002a*/ 	.short	(.L_141 - .L_140)
.L_140:
        /*002c*/ 	.word	0x00000000
        /*0030*/ 	.short	0x0003
        /*0032*/ 	.short	0x0018
        /*0034*/ 	.byte	0x00, 0xf0, 0x21, 0x00


	//----- nvinfo : EIATTR_KPARAM_INFO
	.align		4
.L_141:
        /*0038*/ 	.byte	0x04, 0x17
        /*003a*/ 	.short	(.L_143 - .L_142)
.L_142:
        /*003c*/ 	.word	0x00000000
        /*0040*/ 	.short	0x0002
        /*0042*/ 	.short	0x0010
        /*0044*/ 	.byte	0x00, 0xf0, 0x21, 0x00


	//----- nvinfo : EIATTR_KPARAM_INFO
	.align		4
.L_143:
        /*0048*/ 	.byte	0x04, 0x17
        /*004a*/ 	.short	(.L_145 - .L_144)
.L_144:
        /*004c*/ 	.word	0x00000000
        /*0050*/ 	.short	0x0001
        /*0052*/ 	.short	0x0008
        /*0054*/ 	.byte	0x00, 0xf0, 0x21, 0x00


	//----- nvinfo : EIATTR_KPARAM_INFO
	.align		4
.L_145:
        /*0058*/ 	.byte	0x04, 0x17
        /*005a*/ 	.short	(.L_147 - .L_146)
.L_146:
        /*005c*/ 	.word	0x00000000
        /*0060*/ 	.short	0x0000
        /*0062*/ 	.short	0x0000
        /*0064*/ 	.byte	0x00, 0xf0, 0x21, 0x00


	//----- nvinfo : EIATTR_SPARSE_MMA_MASK
	.align		4
.L_147:
        /*0068*/ 	.byte	0x03, 0x50
        /*006a*/ 	.short	0x0000


	//----- nvinfo : EIATTR_MAXREG_COUNT
	.align		4
        /*006c*/ 	.byte	0x03, 0x1b
        /*006e*/ 	.short	0x00ff


	//----- nvinfo : EIATTR_MERCURY_ISA_VERSION
	.align		4
        /*0070*/ 	.byte	0x03, 0x5f
        /*0072*/ 	.short	0x0101


	//----- nvinfo : EIATTR_EXIT_INSTR_OFFSETS
	.align		4
        /*0074*/ 	.byte	0x04, 0x1c
        /*0076*/ 	.short	(.L_149 - .L_148)


	//   ....[0]....
.L_148:
        /*0078*/ 	.word	0x00000090


	//   ....[1]....
        /*007c*/ 	.word	0x00000cc0


	//----- nvinfo : EIATTR_CRS_STACK_SIZE
	.align		4
.L_149:
        /*0080*/ 	.byte	0x04, 0x1e
        /*0082*/ 	.short	(.L_151 - .L_150)
.L_150:
        /*0084*/ 	.word	0x00000000


	//----- nvinfo : EIATTR_CBANK_PARAM_SIZE
	.align		4
.L_151:
        /*0088*/ 	.byte	0x03, 0x19
        /*008a*/ 	.short	0x0030


	//----- nvinfo : EIATTR_PARAM_CBANK
	.align		4
        /*008c*/ 	.byte	0x04, 0x0a
        /*008e*/ 	.short	(.L_153 - .L_152)
	.align		4
.L_152:
        /*0090*/ 	.word	index@(.nv.constant0._ZN2at6native19tril_indices_kernelIiEEvPT_lllll)
        /*0094*/ 	.short	0x0210
        /*0096*/ 	.short	0x0030


	//----- nvinfo : EIATTR_SW_WAR
	.align		4
.L_153:
        /*0098*/ 	.byte	0x04, 0x36
        /*009a*/ 	.short	(.L_155 - .L_154)
.L_154:
        /*009c*/ 	.word	0x00000008
.L_155:


//--------------------- .nv.callgraph             --------------------------
	.section	.nv.callgraph,"",@"SHT_CUDA_CALLGRAPH"
	.align	4
	.sectionentsize	8
	.align		4
        /*0000*/ 	.word	0x00000000
	.align		4
        /*0004*/ 	.word	0xffffffff
	.align		4
        /*0008*/ 	.word	0x00000000
	.align		4
        /*000c*/ 	.word	0xfffffffe
	.align		4
        /*0010*/ 	.word	0x00000000
	.align		4
        /*0014*/ 	.word	0xfffffffd
	.align		4
        /*0018*/ 	.word	0x00000000
	.align		4
        /*001c*/ 	.word	0xfffffffc


//--------------------- .nv.constant4             --------------------------
	.section	.nv.constant4,"a",@progbits
	.align	8
	.align		8
.nv.constant4:
        /*0000*/ 	.dword	_ZN49_INTERNAL_e9f66fa5_18_TensorFactories_cu_047293c94cuda3std3__45__cpo5beginE
	.align		8
        /*0008*/ 	.dword	_ZN49_INTERNAL_e9f66fa5_18_TensorFactories_cu_047293c94cuda3std3__45__cpo3endE
	.align		8
        /*0010*/ 	.dword	_ZN49_INTERNAL_e9f66fa5_18_TensorFactories_cu_047293c94cuda3std3__45__cpo6cbeginE
	.align		8
        /*0018*/ 	.dword	_ZN49_INTERNAL_e9f66fa5_18_TensorFactories_cu_047293c94cuda3std3__45__cpo4cendE
	.align		8
        /*0020*/ 	.dword	_ZN49_INTERNAL_e9f66fa5_18_TensorFactories_cu_047293c94cuda3std3__45__cpo6rbeginE
	.align		8
        /*0028*/ 	.dword	_ZN49_INTERNAL_e9f66fa5_18_TensorFactories_cu_047293c94cuda3std3__45__cpo4rendE
	.align		8
        /*0030*/ 	.dword	_ZN49_INTERNAL_e9f66fa5_18_TensorFactories_cu_047293c94cuda3std3__45__cpo7crbeginE
	.align		8
        /*0038*/ 	.dword	_ZN49_INTERNAL_e9f66fa5_18_TensorFactories_cu_047293c94cuda3std3__45__cpo5crendE
	.align		8
        /*0040*/ 	.dword	_ZN49_INTERNAL_e9f66fa5_18_TensorFactories_cu_047293c94cuda3std3__451_GLOBAL__N__e9f66fa5_18_TensorFactories_cu_047293c96ignoreE
	.align		8
        /*0048*/ 	.dword	_ZN49_INTERNAL_e9f66fa5_18_TensorFactories_cu_047293c94cuda3std3__419piecewise_constructE
	.align		8
        /*0050*/ 	.dword	_ZN49_INTERNAL_e9f66fa5_18_TensorFactories_cu_047293c94cuda3std3__48in_placeE
	.align		8
        /*0058*/ 	.dword	_ZN49_INTERNAL_e9f66fa5_18_TensorFactories_cu_047293c94cuda3std3__420unreachable_sentinelE
	.align		8
        /*0060*/ 	.dword	_ZN49_INTERNAL_e9f66fa5_18_TensorFactories_cu_047293c94cuda3std6ranges3__45__cpo4swapE
	.align		8
        /*0068*/ 	.dword	_ZN49_INTERNAL_e9f66fa5_18_TensorFactories_cu_047293c94cuda3std6ranges3__45__cpo9iter_moveE
	.align		8
        /*0070*/ 	.dword	_ZN49_INTERNAL_e9f66fa5_18_TensorFactories_cu_047293c94cuda3std6ranges3__45__cpo5beginE
	.align		8
        /*0078*/ 	.dword	_ZN49_INTERNAL_e9f66fa5_18_TensorFactories_cu_047293c94cuda3std6ranges3__45__cpo3endE
	.align		8
        /*0080*/ 	.dword	_ZN49_INTERNAL_e9f66fa5_18_TensorFactories_cu_047293c94cuda3std6ranges3__45__cpo6cbeginE
	.align		8
        /*0088*/ 	.dword	_ZN49_INTERNAL_e9f66fa5_18_TensorFactories_cu_047293c94cuda3std6ranges3__45__cpo4cendE
	.align		8
        /*0090*/ 	.dword	_ZN49_INTERNAL_e9f66fa5_18_TensorFactories_cu_047293c94cuda3std6ranges3__45__cpo7advanceE
	.align		8
        /*0098*/ 	.dword	_ZN49_INTERNAL_e9f66fa5_18_TensorFactories_cu_047293c94cuda3std6ranges3__45__cpo9iter_swapE
	.align		8
        /*00a0*/ 	.dword	_ZN49_INTERNAL_e9f66fa5_18_TensorFactories_cu_047293c94cuda3std6ranges3__45__cpo4nextE
	.align		8
        /*00a8*/ 	.dword	_ZN49_INTERNAL_e9f66fa5_18_TensorFactories_cu_047293c94cuda3std6ranges3__45__cpo4prevE
	.align		8
        /*00b0*/ 	.dword	_ZN49_INTERNAL_e9f66fa5_18_TensorFactories_cu_047293c94cuda3std6ranges3__45__cpo4dataE
	.align		8
        /*00b8*/ 	.dword	_ZN49_INTERNAL_e9f66fa5_18_TensorFactories_cu_047293c94cuda3std6ranges3__45__cpo5cdataE
	.align		8
        /*00c0*/ 	.dword	_ZN49_INTERNAL_e9f66fa5_18_TensorFactories_cu_047293c94cuda3std6ranges3__45__cpo4sizeE
	.align		8
        /*00c8*/ 	.dword	_ZN49_INTERNAL_e9f66fa5_18_TensorFactories_cu_047293c94cuda3std6ranges3__45__cpo5ssizeE
	.align		8
        /*00d0*/ 	.dword	_ZN49_INTERNAL_e9f66fa5_18_TensorFactories_cu_047293c94cuda3std6ranges3__45__cpo8distanceE
	.align		8
        /*00d8*/ 	.dword	_ZN49_INTERNAL_e9f66fa5_18_TensorFactories_cu_047293c96thrust23THRUST_300001_SM_900_NS6system6detail10sequential3seqE


//--------------------- .text._ZN2at6native19triu_indices_kernelIlEEvPT_lllll --------------------------
	.section	.text._ZN2at6native19triu_indices_kernelIlEEvPT_lllll,"ax",@progbits
	.align	128
        .global         _ZN2at6native19triu_indices_kernelIlEEvPT_lllll
        .type           _ZN2at6native19triu_indices_kernelIlEEvPT_lllll,@function
        .size           _ZN2at6native19triu_indices_kernelIlEEvPT_lllll,(.L_x_71 - _ZN2at6native19triu_indices_kernelIlEEvPT_lllll)
        .other          _ZN2at6native19triu_indices_kernelIlEEvPT_lllll,@"STO_CUDA_ENTRY STV_DEFAULT"
_ZN2at6native19triu_indices_kernelIlEEvPT_lllll:
.text._ZN2at6native19triu_indices_kernelIlEEvPT_lllll:
[----:B------:R-:W-:Y:S01]  /*0000*/  LDC R1, c[0x0][0x28] ;  /* 0x00000a00ff017b82 */ /* 0x000fe20000000800 */
[----:B------:R-:W0:Y:S07]  /*0010*/  S2R R8, SR_TID.X ;  /* 0x0000000000087919 */ /* 0x000e2e0000002100 */
[----:B------:R-:W0:Y:S01]  /*0020*/  S2UR UR4, SR_CTAID.X ;  /* 0x00000000000479c3 */ /* 0x000e220000002500 */
[----:B------:R-:W-:-:S07]  /*0030*/  IMAD.MOV.U32 R9, RZ, RZ, RZ ;  /* 0x000000ffff097224 */ /* 0x000fce00078e00ff */
[----:B------:R-:W0:Y:S02]  /*0040*/  LDC R3, c[0x0][RZ] ;  /* 0x00000000ff037b82 */ /* 0x000e240000000800 */
[----:B0-----:R-:W-:Y:S01]  /*0050*/  IMAD.WIDE.U32 R8, R3, UR4, R8 ;  /* 0x0000000403087c25 */ /* 0x001fe2000f8e0008 */
[----:B------:R-:W-:Y:S02]  /*0060*/  ULDC.64 UR4, c[0x0][0x238] ;  /* 0x00008e0000047ab9 */ /* 0x000fe40000000a00 */
[----:B------:R-:W-:-:S04]  /*0070*/  ISETP.GE.U32.AND P0, PT, R8, UR4, PT ;  /* 0x0000000408007c0c */ /* 0x000fc8000bf06070 */
[----:B------:R-:W-:-:S13]  /*0080*/  ISETP.GE.AND.EX P0, PT, R9, UR5, PT, P0 ;  /* 0x0000000509007c0c */ /* 0x000fda000bf06300 */
[----:B------:R-:W-:Y:S05]  /*0090*/  @P0 EXIT ;  /* 0x000000000000094d */ /* 0x000fea0003800000 */
[----:B------:R-:W-:Y:S01]  /*00a0*/  ULDC.64 UR10, c[0x0][0x230] ;  /* 0x00008c00000a7ab9 */ /* 0x000fe20000000a00 */
[----:B------:R-:W-:Y:S01]  /*00b0*/  ULDC.64 UR6, c[0x0][0x208] ;  /* 0x0000820000067ab9 */ /* 0x000fe20000000a00 */
[----:B------:R-:W-:Y:S01]  /*00c0*/  ISETP.GE.U32.AND P0, PT, R8, UR10, PT ;  /* 0x0000000a08007c0c */ /* 0x000fe2000bf06070 */
[----:B------:R-:W-:Y:S01]  /*00d0*/  ULDC.64 UR8, c[0x0][0x228] ;  /* 0x00008a0000087ab9 */ /* 0x000fe20000000a00 */
[----:B------:R-:W-:Y:S02]  /*00e0*/  BSSY B0, `(.L_x_0) ;  /* 0x00000e4000007945 */ /* 0x000fe40003800000 */
[----:B------:R-:W-:-:S13]  /*00f0*/  ISETP.GE.AND.EX P0, PT, R9, UR11, PT, P0 ;  /* 0x0000000b09007c0c */ /* 0x000fda000bf06300 */
[----:B------:R-:W-:Y:S05]  /*0100*/  @!P0 BRA `(.L_x_1) ;  /* 0x0000000800dc8947 */ /* 0x000fea0003800000 */
[----:B------:R-:W0:Y:S01]  /*0110*/  LDC.64 R10, c[0x0][0x220] ;  /* 0x00008800ff0a7b82 */ /* 0x000e220000000a00 */
[----:B------:R-:W-:Y:S01]  /*0120*/  IADD3 R7, P0, R8, -UR10, RZ ;  /* 0x8000000a08077c10 */ /* 0x000fe2000ff1e0ff */
[----:B------:R-:W-:Y:S01]  /*0130*/  IMAD.MOV.U32 R28, RZ, RZ, 0x0 ;  /* 0x00000000ff1c7424 */ /* 0x000fe200078e00ff */
[----:B------:R-:W-:Y:S01]  /*0140*/  BSSY B1, `(.L_x_2) ;  /* 0x0000026000017945 */ /* 0x000fe20003800000 */
[----:B------:R-:W-:Y:S01]  /*0150*/  IMAD.MOV.U32 R29, RZ, RZ, 0x3fd80000 ;  /* 0x3fd80000ff1d7424 */ /* 0x000fe200078e00ff */
[----:B------:R-:W-:Y:S02]  /*0160*/  IADD3.X R6, R9, ~UR11, RZ, P0, !PT ;  /* 0x8000000b09067c10 */ /* 0x000fe400087fe4ff */
[C---:B------:R-:W-:Y:S02]  /*0170*/  LEA R12, P0, -R7.reuse, RZ, 0x3 ;  /* 0x000000ff070c7211 */ /* 0x040fe400078019ff */
[----:B------:R-:W-:-:S05]  /*0180*/  SHF.L.U64.HI R0, R7, 0x3, R6 ;  /* 0x0000000307007819 */ /* 0x000fca0000010206 */
[----:B------:R-:W-:Y:S02]  /*0190*/  IMAD.X R13, RZ, RZ, ~R0, P0 ;  /* 0x000000ffff0d7224 */ /* 0x000fe400000e0e00 */
[C---:B0-----:R-:W-:Y:S01]  /*01a0*/  IMAD.SHL.U32 R5, R10.reuse, 0x2, RZ ;  /* 0x000000020a057824 */ /* 0x041fe200078e00ff */
[----:B------:R-:W-:-:S04]  /*01b0*/  SHF.L.U64.HI R11, R10, 0x1, R11 ;  /* 0x000000010a0b7819 */ /* 0x000fc8000001020b */
[----:B------:R-:W-:Y:S02]  /*01c0*/  LOP3.LUT R4, RZ, R5, RZ, 0x33, !PT ;  /* 0x00000005ff047212 */ /* 0x000fe400078e33ff */
[----:B------:R-:W-:-:S03]  /*01d0*/  LOP3.LUT R3, RZ, R11, RZ, 0x33, !PT ;  /* 0x0000000bff037212 */ /* 0x000fc600078e33ff */
[----:B------:R-:W-:-:S04]  /*01e0*/  IMAD.WIDE.U32 R12, R4, R4, R12 ;  /* 0x00000004040c7225 */ /* 0x000fc800078e000c */
[----:B------:R-:W-:Y:S01]  /*01f0*/  IMAD R0, R3, R4, RZ ;  /* 0x0000000403007224 */ /* 0x000fe200078e02ff */
[----:B------:R-:W-:-:S03]  /*0200*/  MOV R14, R12 ;  /* 0x0000000c000e7202 */ /* 0x000fc60000000f00 */
[----:B------:R-:W-:-:S04]  /*0210*/  IMAD R15, R4, R3, R0 ;  /* 0x00000003040f7224 */ /* 0x000fc800078e0200 */
[----:B------:R-:W-:-:S04]  /*0220*/  IMAD.IADD R15, R13, 0x1, R15 ;  /* 0x000000010d0f7824 */ /* 0x000fc800078e020f */
[----:B------:R-:W0:Y:S08]  /*0230*/  I2F.F64.S64 R26, R14 ;  /* 0x0000000e001a7312 */ /* 0x000e300000301c00 */
[----:B0-----:R-:W0:Y:S01]  /*0240*/  MUFU.RSQ64H R17, R27 ;  /* 0x0000001b00117308 */ /* 0x001e220000001c00 */
[----:B------:R-:W-:-:S05]  /*0250*/  VIADD R16, R27, 0xfcb00000 ;  /* 0xfcb000001b107836 */ /* 0x000fca0000000000 */
[----:B------:R-:W-:Y:S01]  /*0260*/  ISETP.GE.U32.AND P0, PT, R16, 0x7ca00000, PT ;  /* 0x7ca000001000780c */ /* 0x000fe20003f06070 */
[----:B0-----:R-:W-:-:S08]  /*0270*/  DMUL R18, R16, R16 ;  /* 0x0000001010127228 */ /* 0x001fd00000000000 */
[----:B------:R-:W-:-:S08]  /*0280*/  DFMA R18, R26, -R18, 1 ;  /* 0x3ff000001a12742b */ /* 0x000fd00000000812 */
[----:B------:R-:W-:Y:S02]  /*0290*/  DFMA R28, R18, R28, 0.5 ;  /* 0x3fe00000121c742b */ /* 0x000fe4000000001c */
[----:B------:R-:W-:-:S08]  /*02a0*/  DMUL R18, R16, R18 ;  /* 0x0000001210127228 */ /* 0x000fd00000000000 */
[----:B------:R-:W-:-:S08]  /*02b0*/  DFMA R28, R28, R18, R16 ;  /* 0x000000121c1c722b */ /* 0x000fd00000000010 */
[----:B------:R-:W-:Y:S02]  /*02c0*/  DMUL R18, R26, R28 ;  /* 0x0000001c1a127228 */ /* 0x000fe40000000000 */
[----:B------:R-:W-:Y:S01]  /*02d0*/  VIADD R23, R29, 0xfff00000 ;  /* 0xfff000001d177836 */ /* 0x000fe20000000000 */
[----:B------:R-:W-:-:S05]  /*02e0*/  MOV R22, R28 ;  /* 0x0000001c00167202 */ /* 0x000fca0000000f00 */
[----:B------:R-:W-:-:S08]  /*02f0*/  DFMA R20, R18, -R18, R26 ;  /* 0x800000121214722b */ /* 0x000fd0000000001a */
[----:B------:R-:W-:Y:S01]  /*0300*/  DFMA R24, R20, R22, R18 ;  /* 0x000000161418722b */ /* 0x000fe20000000012 */
[----:B------:R-:W-:Y:S10]  /*0310*/  @!P0 BRA `(.L_x_3) ;  /* 0x0000000000208947 */ /* 0x000ff40003800000 */
[----:B------:R-:W-:Y:S01]  /*0320*/  IMAD.MOV.U32 R22, RZ, RZ, R26 ;  /* 0x000000ffff167224 */ /* 0x000fe200078e001a */
[----:B------:R-:W-:Y:S01]  /*0330*/  MOV R26, 0x3a0 ;  /* 0x000003a0001a7802 */ /* 0x000fe20000000f00 */
[----:B------:R-:W-:Y:S01]  /*0340*/  IMAD.MOV.U32 R0, RZ, RZ, R20 ;  /* 0x000000ffff007224 */ /* 0x000fe200078e0014 */
[----:B------:R-:W-:Y:S01]  /*0350*/  MOV R20, R16 ;  /* 0x0000001000147202 */ /* 0x000fe20000000f00 */
[----:B------:R-:W-:Y:S02]  /*0360*/  IMAD.MOV.U32 R2, RZ, RZ, R28 ;  /* 0x000000ffff027224 */ /* 0x000fe400078e001c */
[----:B------:R-:W-:Y:S02]  /*0370*/  IMAD.MOV.U32 R17, RZ, RZ, R27 ;  /* 0x000000ffff117224 */ /* 0x000fe400078e001b */
[----:B------:R-:W-:-:S07]  /*0380*/  IMAD.MOV.U32 R25, RZ, RZ, R23 ;  /* 0x000000ffff197224 */ /* 0x000fce00078e0017 */
[----:B------:R-:W-:Y:S05]  /*0390*/  CALL.REL.NOINC `($__internal_1_$__cuda_sm20_dsqrt_rn_f64_mediumpath_v1) ;  /* 0x0000001000647944 */ /* 0x000fea0003c00000 */
.L_x_3:
[----:B------:R-:W-:Y:S05]  /*03a0*/  BSYNC B1 ;  /* 0x0000000000017941 */ /* 0x000fea0003800000 */
.L_x_2:
[----:B------:R-:W-:Y:S01]  /*03b0*/  LOP3.LUT R10, R5, 0x1, RZ, 0xfc, !PT ;  /* 0x00000001050a7812 */ /* 0x000fe200078efcff */
[----:B------:R-:W-:Y:S01]  /*03c0*/  DMUL R20, R24, R24 ;  /* 0x0000001818147228 */ /* 0x000fe20000000000 */
[----:B------:R-:W-:Y:S02]  /*03d0*/  BSSY B1, `(.L_x_4) ;  /* 0x000005c000017945 */ /* 0x000fe40003800000 */
[----:B------:R-:W0:Y:S08]  /*03e0*/  I2F.F64.S64 R16, R10 ;  /* 0x0000000a00107312 */ /* 0x000e300000301c00 */
[----:B------:R-:W1:Y:S01]  /*03f0*/  F2I.S64.F64.TRUNC R20, R20 ;  /* 0x0000001400147311 */ /* 0x000e62000030d900 */
[----:B0-----:R-:W-:-:S08]  /*0400*/  DADD R16, R16, -R24 ;  /* 0x0000000010107229 */ /* 0x001fd00000000818 */
[----:B------:R-:W-:Y:S01]  /*0410*/  DMUL R18, R16, 0.5 ;  /* 0x3fe0000010127828 */ /* 0x000fe20000000000 */
[----:B-1----:R-:W-:-:S04]  /*0420*/  ISETP.NE.U32.AND P0, PT, R12, R20, PT ;  /* 0x000000140c00720c */ /* 0x002fc80003f05070 */
[----:B------:R-:W-:Y:S01]  /*0430*/  ISETP.NE.AND.EX P0, PT, R15, R21, PT, P0 ;  /* 0x000000150f00720c */ /* 0x000fe20003f05300 */
[----:B------:R-:W0:Y:S02]  /*0440*/  F2I.S64.F64.FLOOR R16, R18 ;  /* 0x0000001200107311 */ /* 0x000e240000305900 */
[----:B0-----:R-:W-:-:S10]  /*0450*/  IMAD.MOV.U32 R5, RZ, RZ, R17 ;  /* 0x000000ffff057224 */ /* 0x001fd400078e0011 */
[----:B------:R-:W-:Y:S05]  /*0460*/  @!P0 BRA `(.L_x_5) ;  /* 0x0000000400488947 */ /* 0x000fea0003800000 */
[----:B------:R-:W0:Y:S01]  /*0470*/  F2I.S64.F64.FLOOR R24, R24 ;  /* 0x0000001800187311 */ /* 0x000e220000305900 */
[----:B------:R-:W-:Y:S01]  /*0480*/  IMAD.MOV.U32 R13, RZ, RZ, R15 ;  /* 0x000000ffff0d7224 */ /* 0x000fe200078e000f */
[----:B------:R-:W-:Y:S01]  /*0490*/  BSSY B2, `(.L_x_6) ;  /* 0x0000023000027945 */ /* 0x000fe20003800000 */
[----:B0-----:R-:W-:-:S05]  /*04a0*/  IADD3 R19, P0, RZ, -R24, RZ ;  /* 0x80000018ff137210 */ /* 0x001fca0007f1e0ff */
[----:B------:R-:W-:Y:S02]  /*04b0*/  IMAD.X R17, RZ, RZ, ~R25, P0 ;  /* 0x000000ffff117224 */ /* 0x000fe400000e0e19 */
[----:B------:R-:W-:-:S04]  /*04c0*/  IMAD.WIDE.U32 R12, R24, R19, R12 ;  /* 0x00000013180c7225 */ /* 0x000fc800078e000c */
[----:B------:R-:W-:Y:S02]  /*04d0*/  IMAD R17, R17, R24, RZ ;  /* 0x0000001811117224 */ /* 0x000fe400078e02ff */
[----:B------:R-:W-:Y:S02]  /*04e0*/  IMAD.MOV.U32 R20, RZ, RZ, R12 ;  /* 0x000000ffff147224 */ /* 0x000fe400078e000c */
[----:B------:R-:W-:Y:S02]  /*04f0*/  IMAD R17, R25, R19, R17 ;  /* 0x0000001319117224 */ /* 0x000fe400078e0211 */
[----:B------:R-:W-:Y:S02]  /*0500*/  IMAD.MOV.U32 R24, RZ, RZ, 0x0 ;  /* 0x00000000ff187424 */ /* 0x000fe400078e00ff */
[----:B------:R-:W-:Y:S01]  /*0510*/  IMAD.MOV.U32 R25, RZ, RZ, 0x3fd80000 ;  /* 0x3fd80000ff197424 */ /* 0x000fe200078e00ff */
[----:B------:R-:W-:-:S06]  /*0520*/  IADD3 R21, R13, R17, RZ ;  /* 0x000000110d157210 */ /* 0x000fcc0007ffe0ff */
[----:B------:R-:W0:Y:S02]  /*0530*/  I2F.F64.S64 R20, R20 ;  /* 0x0000001400147312 */ /* 0x000e240000301c00 */
[----:B0-----:R-:W-:-:S06]  /*0540*/  DADD R22, -RZ, |R20| ;  /* 0x00000000ff167229 */ /* 0x001fcc0000000514 */
[----:B------:R-:W0:Y:S04]  /*0550*/  MUFU.RSQ64H R15, R23 ;  /* 0x00000017000f7308 */ /* 0x000e280000001c00 */
[----:B------:R-:W-:-:S05]  /*0560*/  VIADD R14, R23, 0xfcb00000 ;  /* 0xfcb00000170e7836 */ /* 0x000fca0000000000 */
[----:B------:R-:W-:Y:S01]  /*0570*/  ISETP.GE.U32.AND P0, PT, R14, 0x7ca00000, PT ;  /* 0x7ca000000e00780c */ /* 0x000fe20003f06070 */
[----:B0-----:R-:W-:-:S08]  /*0580*/  DMUL R12, R14, R14 ;  /* 0x0000000e0e0c7228 */ /* 0x001fd00000000000 */
[----:B------:R-:W-:-:S08]  /*0590*/  DFMA R12, |R20|, -R12, 1 ;  /* 0x3ff00000140c742b */ /* 0x000fd00000000a0c */
[----:B------:R-:W-:Y:S02]  /*05a0*/  DFMA R24, R12, R24, 0.5 ;  /* 0x3fe000000c18742b */ /* 0x000fe40000000018 */
[----:B------:R-:W-:-:S08]  /*05b0*/  DMUL R12, R14, R12 ;  /* 0x0000000c0e0c7228 */ /* 0x000fd00000000000 */
[----:B------:R-:W-:-:S08]  /*05c0*/  DFMA R24, R24, R12, R14 ;  /* 0x0000000c1818722b */ /* 0x000fd0000000000e */
[----:B------:R-:W-:Y:S02]  /*05d0*/  DMUL R18, |R20|, R24 ;  /* 0x0000001814127228 */ /* 0x000fe40000000200 */
[----:B------:R-:W-:Y:S01]  /*05e0*/  IADD3 R13, R25, -0x100000, RZ ;  /* 0xfff00000190d7810 */ /* 0x000fe20007ffe0ff */
[----:B------:R-:W-:-:S05]  /*05f0*/  IMAD.MOV.U32 R12, RZ, RZ, R24 ;  /* 0x000000ffff0c7224 */ /* 0x000fca00078e0018 */
[----:B------:R-:W-:-:S08]  /*0600*/  DFMA R20, R18, -R18, |R20| ;  /* 0x800000121214722b */ /* 0x000fd00000000414 */
[----:B------:R-:W-:Y:S01]  /*0610*/  DFMA R26, R20, R12, R18 ;  /* 0x0000000c141a722b */ /* 0x000fe20000000012 */
[----:B------:R-:W-:Y:S10]  /*0620*/  @!P0 BRA `(.L_x_7) ;  /* 0x0000000000248947 */ /* 0x000ff40003800000 */
[----:B------:R-:W-:Y:S01]  /*0630*/  IMAD.MOV.U32 R0, RZ, RZ, R20 ;  /* 0x000000ffff007224 */ /* 0x000fe200078e0014 */
[----:B------:R-:W-:Y:S01]  /*0640*/  MOV R20, R14 ;  /* 0x0000000e00147202 */ /* 0x000fe20000000f00 */
[----:B------:R-:W-:Y:S01]  /*0650*/  IMAD.MOV.U32 R2, RZ, RZ, R24 ;  /* 0x000000ffff027224 */ /* 0x000fe200078e0018 */
[----:B------:R-:W-:Y:S01]  /*0660*/  MOV R26, 0x6a0 ;  /* 0x000006a0001a7802 */ /* 0x000fe20000000f00 */
[----:B------:R-:W-:Y:S02]  /*0670*/  IMAD.MOV.U32 R17, RZ, RZ, R23 ;  /* 0x000000ffff117224 */ /* 0x000fe400078e0017 */
[----:B------:R-:W-:-:S07]  /*0680*/  IMAD.MOV.U32 R25, RZ, RZ, R13 ;  /* 0x000000ffff197224 */ /* 0x000fce00078e000d */
[----:B------:R-:W-:Y:S05]  /*0690*/  CALL.REL.NOINC `($__internal_1_$__cuda_sm20_dsqrt_rn_f64_mediumpath_v1) ;  /* 0x0000000c00a47944 */ /* 0x000fea0003c00000 */
[----:B------:R-:W-:Y:S02]  /*06a0*/  IMAD.MOV.U32 R26, RZ, RZ, R24 ;  /* 0x000000ffff1a7224 */ /* 0x000fe400078e0018 */
[----:B------:R-:W-:-:S07]  /*06b0*/  IMAD.MOV.U32 R27, RZ, RZ, R25 ;  /* 0x000000ffff1b7224 */ /* 0x000fce00078e0019 */
.L_x_7:
[----:B------:R-:W-:Y:S05]  /*06c0*/  BSYNC B2 ;  /* 0x0000000000027941 */ /* 0x000fea0003800000 */
.L_x_6:
[----:B------:R-:W0:Y:S02]  /*06d0*/  F2I.S64.F64.CEIL R26, R26 ;  /* 0x0000001a001a7311 */ /* 0x000e240000309900 */
[----:B0-----:R-:W-:-:S04]  /*06e0*/  IADD3 R0, P1, -R26, R16, RZ ;  /* 0x000000101a007210 */ /* 0x001fc80007f3e1ff */
[----:B------:R-:W-:Y:S01]  /*06f0*/  ISETP.GT.U32.AND P0, PT, R0, RZ, PT ;  /* 0x000000ff0000720c */ /* 0x000fe20003f04070 */
[----:B------:R-:W-:Y:S01]  /*0700*/  IMAD.X R2, R5, 0x1, ~R27, P1 ;  /* 0x0000000105027824 */ /* 0x000fe200008e0e1b */
[----:B------:R-:W-:-:S04]  /*0710*/  IADD3 R15, P1, P2, R16, 0x1, R26 ;  /* 0x00000001100f7810 */ /* 0x000fc80007a3e01a */
[----:B------:R-:W-:Y:S02]  /*0720*/  ISETP.GT.AND.EX P0, PT, R2, RZ, PT, P0 ;  /* 0x000000ff0200720c */ /* 0x000fe40003f04300 */
[----:B------:R-:W-:Y:S02]  /*0730*/  IADD3.X R13, R5, RZ, R27, P1, P2 ;  /* 0x000000ff050d7210 */ /* 0x000fe40000fe441b */
[----:B------:R-:W-:Y:S02]  /*0740*/  SEL R12, R0, RZ, P0 ;  /* 0x000000ff000c7207 */ /* 0x000fe40000000000 */
[----:B------:R-:W-:Y:S02]  /*0750*/  SEL R2, R2, RZ, P0 ;  /* 0x000000ff02027207 */ /* 0x000fe40000000000 */
[----:B------:R-:W-:Y:S01]  /*0760*/  IADD3 R0, P3, R12, 0x1, RZ ;  /* 0x000000010c007810 */ /* 0x000fe20007f7e0ff */
[----:B------:R-:W-:Y:S02]  /*0770*/  IMAD.MOV.U32 R16, RZ, RZ, R12 ;  /* 0x000000ffff107224 */ /* 0x000fe400078e000c */
[----:B------:R-:W-:Y:S01]  /*0780*/  IMAD.MOV.U32 R5, RZ, RZ, R2 ;  /* 0x000000ffff057224 */ /* 0x000fe200078e0002 */
[----:B------:R-:W-:-:S02]  /*0790*/  ISETP.GE.U32.AND P0, PT, R0, R15, PT ;  /* 0x0000000f0000720c */ /* 0x000fc40003f06070 */
[----:B------:R-:W-:-:S04]  /*07a0*/  IADD3.X R0, RZ, R2, RZ, P3, !PT ;  /* 0x00000002ff007210 */ /* 0x000fc80001ffe4ff */
[----:B------:R-:W-:-:S13]  /*07b0*/  ISETP.GE.AND.EX P0, PT, R0, R13, PT, P0 ;  /* 0x0000000d0000720c */ /* 0x000fda0003f06300 */
[----:B------:R-:W-:Y:S05]  /*07c0*/  @P0 BRA `(.L_x_5) ;  /* 0x0000000000700947 */ /* 0x000fea0003800000 */
[----:B------:R-:W-:Y:S01]  /*07d0*/  IMAD.MOV.U32 R0, RZ, RZ, R13 ;  /* 0x000000ffff007224 */ /* 0x000fe200078e000d */
[----:B------:R-:W-:Y:S01]  /*07e0*/  MOV R5, R2 ;  /* 0x0000000200057202 */ /* 0x000fe20000000f00 */
[----:B------:R-:W-:Y:S01]  /*07f0*/  IMAD.MOV.U32 R16, RZ, RZ, R12 ;  /* 0x000000ffff107224 */ /* 0x000fe200078e000c */
[C---:B------:R-:W-:Y:S01]  /*0800*/  SHF.L.U64.HI R21, R7.reuse, 0x1, R6 ;  /* 0x0000000107157819 */ /* 0x040fe20000010206 */
[----:B------:R-:W-:-:S07]  /*0810*/  IMAD.SHL.U32 R19, R7, 0x2, RZ ;  /* 0x0000000207137824 */ /* 0x000fce00078e00ff */
.L_x_8:
[----:B------:R-:W-:-:S05]  /*0820*/  IADD3 R17, P0, R16, R15, RZ ;  /* 0x0000000f10117210 */ /* 0x000fca0007f1e0ff */
[----:B------:R-:W-:-:S05]  /*0830*/  IMAD.X R14, R5, 0x1, R0, P0 ;  /* 0x00000001050e7824 */ /* 0x000fca00000e0600 */
[--C-:B------:R-:W-:Y:S02]  /*0840*/  SHF.R.S64 R17, R17, 0x1, R14.reuse ;  /* 0x0000000111117819 */ /* 0x100fe4000000100e */
[----:B------:R-:W-:Y:S02]  /*0850*/  SHF.R.S32.HI R14, RZ, 0x1, R14 ;  /* 0x00000001ff0e7819 */ /* 0x000fe4000001140e */
[----:B------:R-:W-:Y:S02]  /*0860*/  IADD3 R2, P0, R17, R4, RZ ;  /* 0x0000000411027210 */ /* 0x000fe40007f1e0ff */
[----:B------:R-:W-:-:S03]  /*0870*/  IADD3 R13, P1, RZ, -R17, RZ ;  /* 0x80000011ff0d7210 */ /* 0x000fc60007f3e0ff */
[----:B------:R-:W-:Y:S02]  /*0880*/  IMAD.X R12, R14, 0x1, R3, P0 ;  /* 0x000000010e0c7824 */ /* 0x000fe400000e0603 */
[----:B------:R-:W-:Y:S02]  /*0890*/  IMAD.X R18, RZ, RZ, ~R14, P1 ;  /* 0x000000ffff127224 */ /* 0x000fe400008e0e0e */
[-C--:B------:R-:W-:Y:S02]  /*08a0*/  IMAD R23, R12, R13.reuse, RZ ;  /* 0x0000000d0c177224 */ /* 0x080fe400078e02ff */
[----:B------:R-:W-:-:S04]  /*08b0*/  IMAD.WIDE.U32 R12, R2, R13, RZ ;  /* 0x0000000d020c7225 */ /* 0x000fc800078e00ff */
[----:B------:R-:W-:Y:S01]  /*08c0*/  IMAD R23, R2, R18, R23 ;  /* 0x0000001202177224 */ /* 0x000fe200078e0217 */
[----:B------:R-:W-:-:S04]  /*08d0*/  ISETP.GT.U32.AND P0, PT, R12, R19, PT ;  /* 0x000000130c00720c */ /* 0x000fc80003f04070 */
[----:B------:R-:W-:-:S04]  /*08e0*/  IADD3 R12, R13, R23, RZ ;  /* 0x000000170d0c7210 */ /* 0x000fc80007ffe0ff */
[----:B------:R-:W-:-:S04]  /*08f0*/  ISETP.GT.AND.EX P0, PT, R12, R21, PT, P0 ;  /* 0x000000150c00720c */ /* 0x000fc80003f04300 */
[----:B------:R-:W-:Y:S02]  /*0900*/  SEL R16, R16, R17, P0 ;  /* 0x0000001110107207 */ /* 0x000fe40000000000 */
[----:B------:R-:W-:Y:S02]  /*0910*/  SEL R5, R5, R14, P0 ;  /* 0x0000000e05057207 */ /* 0x000fe40000000000 */
[----:B------:R-:W-:Y:S02]  /*0920*/  IADD3 R2, P1, R16, 0x1, RZ ;  /* 0x0000000110027810 */ /* 0x000fe40007f3e0ff */
[----:B------:R-:W-:Y:S02]  /*0930*/  SEL R15, R17, R15, P0 ;  /* 0x0000000f110f7207 */ /* 0x000fe40000000000 */
[----:B------:R-:W-:Y:S01]  /*0940*/  SEL R0, R14, R0, P0 ;  /* 0x000000000e007207 */ /* 0x000fe20000000000 */
[----:B------:R-:W-:Y:S01]  /*0950*/  IMAD.X R13, RZ, RZ, R5, P1 ;  /* 0x000000ffff0d7224 */ /* 0x000fe200008e0605 */
[----:B------:R-:W-:-:S04]  /*0960*/  ISETP.GE.U32.AND P0, PT, R2, R15, PT ;  /* 0x0000000f0200720c */ /* 0x000fc80003f06070 */
[----:B------:R-:W-:-:S13]  /*0970*/  ISETP.GE.AND.EX P0, PT, R13, R0, PT, P0 ;  /* 0x000000000d00720c */ /* 0x000fda0003f06300 */
[----:B------:R-:W-:Y:S05]  /*0980*/  @!P0 BRA `(.L_x_8) ;  /* 0xfffffffc00a48947 */ /* 0x000fea000383ffff */
.L_x_5:
[----:B------:R-:W-:Y:S05]  /*0990*/  BSYNC B1 ;  /* 0x0000000000017941 */ /* 0x000fea0003800000 */
.L_x_4:
[----:B------:R-:W-:Y:S01]  /*09a0*/  IADD3 R0, P0, -R16, R10, RZ ;  /* 0x0000000a10007210 */ /* 0x000fe20007f1e1ff */
[----:B------:R-:W-:Y:S01]  /*09b0*/  ULDC UR5, c[0x0][0x234] ;  /* 0x00008d0000057ab9 */ /* 0x000fe20000000800 */
[----:B------:R-:W-:Y:S02]  /*09c0*/  ULDC UR4, c[0x0][0x22c] ;  /* 0x00008b0000047ab9 */ /* 0x000fe40000000800 */
[----:B------:R-:W-:Y:S01]  /*09d0*/  ULOP3.LUT UR4, UR5, UR4, URZ, 0xfc, !UPT ;  /* 0x0000000405047292 */ /* 0x000fe2000f8efc3f */
[----:B------:R-:W-:Y:S02]  /*09e0*/  IMAD.X R11, R11, 0x1, ~R5, P0 ;  /* 0x000000010b0b7824 */ /* 0x000fe400000e0e05 */
[----:B------:R-:W-:-:S03]  /*09f0*/  IMAD.WIDE.U32 R2, R0, R16, RZ ;  /* 0x0000001000027225 */ /* 0x000fc600078e00ff */
[----:B------:R-:W-:Y:S01]  /*0a00*/  ISETP.NE.U32.AND P0, PT, RZ, UR4, PT ;  /* 0x00000004ff007c0c */ /* 0x000fe2000bf05070 */
[----:B------:R-:W-:-:S04]  /*0a10*/  IMAD R11, R11, R16, RZ ;  /* 0x000000100b0b7224 */ /* 0x000fc800078e02ff */
[----:B------:R-:W-:-:S04]  /*0a20*/  IMAD R11, R5, R0, R11 ;  /* 0x00000000050b7224 */ /* 0x000fc800078e020b */
[----:B------:R-:W-:-:S05]  /*0a30*/  IMAD.IADD R3, R3, 0x1, R11 ;  /* 0x0000000103037824 */ /* 0x000fca00078e020b */
[--C-:B------:R-:W-:Y:S02]  /*0a40*/  SHF.R.S64 R0, R2, 0x1, R3.reuse ;  /* 0x0000000102007819 */ /* 0x100fe40000001003 */
[----:B------:R-:W-:Y:S02]  /*0a50*/  SHF.R.S32.HI R2, RZ, 0x1, R3 ;  /* 0x00000001ff027819 */ /* 0x000fe40000011403 */
[----:B------:R-:W-:-:S04]  /*0a60*/  IADD3 R0, P1, P2, -R0, R16, R7 ;  /* 0x0000001000007210 */ /* 0x000fc80007a3e107 */
[----:B------:R-:W-:Y:S01]  /*0a70*/  IADD3.X R6, ~R2, R5, R6, P1, P2 ;  /* 0x0000000502067210 */ /* 0x000fe20000fe4506 */
[----:B------:R-:W-:Y:S08]  /*0a80*/  @!P0 BRA `(.L_x_9) ;  /* 0x0000000000208947 */ /* 0x000ff00003800000 */
[----:B------:R-:W-:Y:S01]  /*0a90*/  ULDC.64 UR4, c[0x0][0x230] ;  /* 0x00008c0000047ab9 */ /* 0x000fe20000000a00 */
[----:B------:R-:W-:Y:S01]  /*0aa0*/  MOV R2, 0xae0 ;  /* 0x00000ae000027802 */ /* 0x000fe20000000f00 */
[----:B------:R-:W-:Y:S01]  /*0ab0*/  IMAD.U32 R4, RZ, RZ, UR4 ;  /* 0x00000004ff047e24 */ /* 0x000fe2000f8e00ff */
[----:B------:R-:W-:-:S07]  /*0ac0*/  MOV R3, UR5 ;  /* 0x0000000500037c02 */ /* 0x000fce0008000f00 */
[----:B------:R-:W-:Y:S05]  /*0ad0*/  CALL.REL.NOINC `($__internal_0_$__cuda_sm20_div_s64) ;  /* 0x0000000400487944 */ /* 0x000fea0003c00000 */
[----:B------:R-:W-:-:S05]  /*0ae0*/  IADD3 R7, P0, R7, R16, RZ ;  /* 0x0000001007077210 */ /* 0x000fca0007f1e0ff */
[----:B------:R-:W-:Y:S01]  /*0af0*/  IMAD.X R3, R4, 0x1, R5, P0 ;  /* 0x0000000104037824 */ /* 0x000fe200000e0605 */
[----:B------:R-:W-:Y:S07]  /*0b00*/  BRA `(.L_x_10) ;  /* 0x0000000400047947 */ /* 0x000fee0003800000 */
.L_x_9:
[----:B------:R-:W-:Y:S01]  /*0b10*/  ULDC UR4, c[0x0][0x228] ;  /* 0x00008a0000047ab9 */ /* 0x000fe20000000800 */
[----:B------:R-:W0:Y:S01]  /*0b20*/  LDC R10, c[0x0][0x230] ;  /* 0x00008c00ff0a7b82 */ /* 0x000e220000000800 */
[----:B------:R-:W1:Y:S01]  /*0b30*/  I2F.U32.RP R4, UR4 ;  /* 0x0000000400047d06 */ /* 0x000e620008209000 */
[----:B------:R-:W-:-:S07]  /*0b40*/  ISETP.NE.U32.AND P2, PT, RZ, UR4, PT ;  /* 0x00000004ff007c0c */ /* 0x000fce000bf45070 */
[----:B-1----:R-:W1:Y:S02]  /*0b50*/  MUFU.RCP R4, R4 ;  /* 0x0000000400047308 */ /* 0x002e640000001000 */
[----:B-1----:R-:W-:-:S06]  /*0b60*/  VIADD R2, R4, 0xffffffe ;  /* 0x0ffffffe04027836 */ /* 0x002fcc0000000000 */
[----:B------:R1:W2:Y:S02]  /*0b70*/  F2I.FTZ.U32.TRUNC.NTZ R3, R2 ;  /* 0x0000000200037305 */ /* 0x0002a4000021f000 */
[----:B-1----:R-:W-:Y:S02]  /*0b80*/  IMAD.MOV.U32 R2, RZ, RZ, RZ ;  /* 0x000000ffff027224 */ /* 0x002fe400078e00ff */
[----:B--2---:R-:W-:-:S04]  /*0b90*/  IMAD.MOV R7, RZ, RZ, -R3 ;  /* 0x000000ffff077224 */ /* 0x004fc800078e0a03 */
[----:B------:R-:W-:-:S04]  /*0ba0*/  IMAD R7, R7, UR4, RZ ;  /* 0x0000000407077c24 */ /* 0x000fc8000f8e02ff */
[----:B------:R-:W-:-:S06]  /*0bb0*/  IMAD.HI.U32 R3, R3, R7, R2 ;  /* 0x0000000703037227 */ /* 0x000fcc00078e0002 */
[----:B0-----:R-:W-:-:S05]  /*0bc0*/  IMAD.HI.U32 R3, R3, R10, RZ ;  /* 0x0000000a03037227 */ /* 0x001fca00078e00ff */
[----:B------:R-:W-:-:S05]  /*0bd0*/  IADD3 R7, -R3, RZ, RZ ;  /* 0x000000ff03077210 */ /* 0x000fca0007ffe1ff */
[----:B------:R-:W-:-:S05]  /*0be0*/  IMAD R4, R7, UR4, R10 ;  /* 0x0000000407047c24 */ /* 0x000fca000f8e020a */
[----:B------:R-:W-:-:S13]  /*0bf0*/  ISETP.GE.U32.AND P0, PT, R4, UR4, PT ;  /* 0x0000000404007c0c */ /* 0x000fda000bf06070 */
[----:B------:R-:W-:Y:S02]  /*0c00*/  @P0 VIADD R4, R4, -UR4 ;  /* 0x8000000404040c36 */ /* 0x000fe40008000000 */
[----:B------:R-:W-:-:S03]  /*0c10*/  @P0 VIADD R3, R3, 0x1 ;  /* 0x0000000103030836 */ /* 0x000fc60000000000 */
[----:B------:R-:W-:-:S13]  /*0c20*/  ISETP.GE.U32.AND P1, PT, R4, UR4, PT ;  /* 0x0000000404007c0c */ /* 0x000fda000bf26070 */
[----:B------:R-:W-:Y:S01]  /*0c30*/  @P1 VIADD R3, R3, 0x1 ;  /* 0x0000000103031836 */ /* 0x000fe20000000000 */
[----:B------:R-:W-:-:S04]  /*0c40*/  @!P2 LOP3.LUT R3, RZ, UR4, RZ, 0x33, !PT ;  /* 0x00000004ff03ac12 */ /* 0x000fc8000f8e33ff */
[----:B------:R-:W-:-:S05]  /*0c50*/  IADD3 R7, P0, R3, R16, RZ ;  /* 0x0000001003077210 */ /* 0x000fca0007f1e0ff */
[----:B------:R-:W-:Y:S01]  /*0c60*/  IMAD.X R3, RZ, RZ, R5, P0 ;  /* 0x000000ffff037224 */ /* 0x000fe200000e0605 */
[----:B------:R-:W-:Y:S07]  /*0c70*/  BRA `(.L_x_10) ;  /* 0x0000000000a87947 */ /* 0x000fee0003800000 */
.L_x_1:
[----:B------:R-:W-:Y:S02]  /*0c80*/  ULDC UR4, c[0x0][0x22c] ;  /* 0x00008b0000047ab9 */ /* 0x000fe40000000800 */
[----:B------:R-:W-:-:S04]  /*0c90*/  LOP3.LUT R0, R9, UR4, RZ, 0xfc, !PT ;  /* 0x0000000409007c12 */ /* 0x000fc8000f8efcff */
[----:B------:R-:W-:-:S13]  /*0ca0*/  ISETP.NE.U32.AND P0, PT, R0, RZ, PT ;  /* 0x000000ff0000720c */ /* 0x000fda0003f05070 */
[----:B------:R-:W-:Y:S05]  /*0cb0*/  @!P0 BRA `(.L_x_11) ;  /* 0x0000000000388947 */ /* 0x000fea0003800000 */
[----:B------:R-:W-:Y:S01]  /*0cc0*/  MOV R4, R8 ;  /* 0x0000000800047202 */ /* 0x000fe20000000f00 */
[----:B------:R-:W-:Y:S01]  /*0cd0*/  IMAD.MOV.U32 R3, RZ, RZ, R9 ;  /* 0x000000ffff037224 */ /* 0x000fe200078e0009 */
[----:B------:R-:W-:-:S07]  /*0ce0*/  MOV R2, 0xd00 ;  /* 0x00000d0000027802 */ /* 0x000fce0000000f00 */
[----:B------:R-:W-:Y:S05]  /*0cf0*/  CALL.REL.NOINC `($__internal_0_$__cuda_sm20_div_s64) ;  /* 0x0000000000c07944 */ /* 0x000fea0003c00000 */
[----:B------:R-:W-:Y:S01]  /*0d00*/  IADD3 R5, P0, RZ, -R7, RZ ;  /* 0x80000007ff057210 */ /* 0x000fe20007f1e0ff */
[----:B------:R-:W-:-:S04]  /*0d10*/  ULDC.64 UR4, c[0x0][0x228] ;  /* 0x00008a0000047ab9 */ /* 0x000fc80000000a00 */
[----:B------:R-:W-:Y:S02]  /*0d20*/  IMAD.X R0, RZ, RZ, ~R4, P0 ;  /* 0x000000ffff007224 */ /* 0x000fe400000e0e04 */
[----:B------:R-:W-:-:S04]  /*0d30*/  IMAD.WIDE.U32 R2, R5, UR4, R8 ;  /* 0x0000000405027c25 */ /* 0x000fc8000f8e0008 */
[----:B------:R-:W-:-:S04]  /*0d40*/  IMAD R0, R0, UR4, RZ ;  /* 0x0000000400007c24 */ /* 0x000fc8000f8e02ff */
[----:B------:R-:W-:Y:S02]  /*0d50*/  IMAD R5, R5, UR5, R0 ;  /* 0x0000000505057c24 */ /* 0x000fe4000f8e0200 */
[----:B------:R-:W-:-:S03]  /*0d60*/  IMAD.MOV.U32 R0, RZ, RZ, R2 ;  /* 0x000000ffff007224 */ /* 0x000fc600078e0002 */
[----:B------:R-:W-:Y:S01]  /*0d70*/  IADD3 R6, R3, R5, RZ ;  /* 0x0000000503067210 */ /* 0x000fe20007ffe0ff */
[----:B------:R-:W-:Y:S01]  /*0d80*/  IMAD.MOV.U32 R3, RZ, RZ, R4 ;  /* 0x000000ffff037224 */ /* 0x000fe200078e0004 */
[----:B------:R-:W-:Y:S06]  /*0d90*/  BRA `(.L_x_10) ;  /* 0x0000000000607947 */ /* 0x000fec0003800000 */
.L_x_11:
[----:B------:R-:W-:Y:S01]  /*0da0*/  ULDC UR4, c[0x0][0x228] ;  /* 0x00008a0000047ab9 */ /* 0x000fe20000000800 */
[----:B------:R-:W-:Y:S01]  /*0db0*/  HFMA2.MMA R2, -RZ, RZ, 0, 0 ;  /* 0x00000000ff027435 */ /* 0x000fe200000001ff */
[----:B------:R-:W0:Y:S01]  /*0dc0*/  I2F.U32.RP R4, UR4 ;  /* 0x0000000400047d06 */ /* 0x000e220008209000 */
[----:B------:R-:W-:Y:S01]  /*0dd0*/  ISETP.NE.U32.AND P2, PT, RZ, UR4, PT ;  /* 0x00000004ff007c0c */ /* 0x000fe2000bf45070 */
[----:B------:R-:W-:-:S06]  /*0de0*/  IMAD.MOV.U32 R6, RZ, RZ, RZ ;  /* 0x000000ffff067224 */ /* 0x000fcc00078e00ff */
[----:B0-----:R-:W0:Y:S02]  /*0df0*/  MUFU.RCP R4, R4 ;  /* 0x0000000400047308 */ /* 0x001e240000001000 */
[----:B0-----:R-:W-:-:S06]  /*0e00*/  VIADD R5, R4, 0xffffffe ;  /* 0x0ffffffe04057836 */ /* 0x001fcc0000000000 */
[----:B------:R-:W0:Y:S02]  /*0e10*/  F2I.FTZ.U32.TRUNC.NTZ R3, R5 ;  /* 0x0000000500037305 */ /* 0x000e24000021f000 */
[----:B0-----:R-:W-:-:S04]  /*0e20*/  IMAD.MOV R7, RZ, RZ, -R3 ;  /* 0x000000ffff077224 */ /* 0x001fc800078e0a03 */
[----:B------:R-:W-:-:S04]  /*0e30*/  IMAD R7, R7, UR4, RZ ;  /* 0x0000000407077c24 */ /* 0x000fc8000f8e02ff */
[----:B------:R-:W-:-:S06]  /*0e40*/  IMAD.HI.U32 R7, R3, R7, R2 ;  /* 0x0000000703077227 */ /* 0x000fcc00078e0002 */
[----:B------:R-:W-:-:S04]  /*0e50*/  IMAD.HI.U32 R0, R7, R8, RZ ;  /* 0x0000000807007227 */ /* 0x000fc800078e00ff */
[----:B------:R-:W-:-:S04]  /*0e60*/  IMAD.MOV R3, RZ, RZ, -R0 ;  /* 0x000000ffff037224 */ /* 0x000fc800078e0a00 */
[----:B------:R-:W-:Y:S02]  /*0e70*/  IMAD R2, R3, UR4, R8 ;  /* 0x0000000403027c24 */ /* 0x000fe4000f8e0208 */
[----:B------:R-:W-:-:S03]  /*0e80*/  IMAD.MOV.U32 R3, RZ, RZ, RZ ;  /* 0x000000ffff037224 */ /* 0x000fc600078e00ff */
[----:B------:R-:W-:-:S13]  /*0e90*/  ISETP.GE.U32.AND P0, PT, R2, UR4, PT ;  /* 0x0000000402007c0c */ /* 0x000fda000bf06070 */
[----:B------:R-:W-:Y:S02]  /*0ea0*/  @P0 VIADD R2, R2, -UR4 ;  /* 0x8000000402020c36 */ /* 0x000fe40008000000 */
[----:B------:R-:W-:-:S03]  /*0eb0*/  @P0 VIADD R0, R0, 0x1 ;  /* 0x0000000100000836 */ /* 0x000fc60000000000 */
[----:B------:R-:W-:-:S13]  /*0ec0*/  ISETP.GE.U32.AND P1, PT, R2, UR4, PT ;  /* 0x0000000402007c0c */ /* 0x000fda000bf26070 */
[----:B------:R-:W-:Y:S02]  /*0ed0*/  @P1 IADD3 R0, R0, 0x1, RZ ;  /* 0x0000000100001810 */ /* 0x000fe40007ffe0ff */
[----:B------:R-:W-:-:S04]  /*0ee0*/  @!P2 LOP3.LUT R0, RZ, UR4, RZ, 0x33, !PT ;  /* 0x00000004ff00ac12 */ /* 0x000fc8000f8e33ff */
[----:B------:R-:W-:Y:S01]  /*0ef0*/  MOV R7, R0 ;  /* 0x0000000000077202 */ /* 0x000fe20000000f00 */
[----:B------:R-:W-:-:S04]  /*0f00*/  IMAD.MOV R5, RZ, RZ, -R0 ;  /* 0x000000ffff057224 */ /* 0x000fc800078e0a00 */
[----:B------:R-:W-:-:S07]  /*0f10*/  IMAD R0, R5, UR4, R8 ;  /* 0x0000000405007c24 */ /* 0x000fce000f8e0208 */
.L_x_10:
[----:B------:R-:W-:Y:S05]  /*0f20*/  BSYNC B0 ;  /* 0x0000000000007941 */ /* 0x000fea0003800000 */
.L_x_0:
[----:B------:R-:W0:Y:S01]  /*0f30*/  LDC.64 R12, c[0x0][0x238] ;  /* 0x00008e00ff0c7b82 */ /* 0x000e220000000a00 */
[----:B------:R-:W-:Y:S01]  /*0f40*/  ULDC.64 UR4, c[0x0][0x210] ;  /* 0x0000840000047ab9 */ /* 0x000fe20000000a00 */
[----:B------:R-:W-:Y:S01]  /*0f50*/  ULDC.64 UR12, c[0x0][0x218] ;  /* 0x00008600000c7ab9 */ /* 0x000fe20000000a00 */
[----:B------:R-:W-:Y:S01]  /*0f60*/  LEA R4, P0, R8, UR4, 0x3 ;  /* 0x0000000408047c11 */ /* 0x000fe2000f8018ff */
[----:B------:R-:W-:Y:S01]  /*0f70*/  IMAD.MOV.U32 R2, RZ, RZ, R7 ;  /* 0x000000ffff027224 */ /* 0x000fe200078e0007 */
[----:B------:R-:W-:Y:S02]  /*0f80*/  IADD3 R10, P1, R0, UR12, RZ ;  /* 0x0000000c000a7c10 */ /* 0x000fe4000ff3e0ff */
[----:B------:R-:W-:Y:S02]  /*0f90*/  LEA.HI.X R5, R8, UR5, R9, 0x3, P0 ;  /* 0x0000000508057c11 */ /* 0x000fe400080f1c09 */
[----:B------:R-:W-:-:S03]  /*0fa0*/  IADD3.X R11, R6, UR13, RZ, P1, !PT ;  /* 0x0000000d060b7c10 */ /* 0x000fc60008ffe4ff */
[----:B------:R-:W-:Y:S01]  /*0fb0*/  STG.E.64 desc[UR6][R4.64], R2 ;  /* 0x0000000204007986 */ /* 0x000fe2000c101b06 */
[----:B0-----:R-:W-:-:S04]  /*0fc0*/  LEA R8, P0, R12, R4, 0x3 ;  /* 0x000000040c087211 */ /* 0x001fc800078018ff */
[----:B------:R-:W-:-:S05]  /*0fd0*/  LEA.HI.X R9, R12, R5, R13, 0x3, P0 ;  /* 0x000000050c097211 */ /* 0x000fca00000f1c0d */
[----:B------:R-:W-:Y:S01]  /*0fe0*/  STG.E.64 desc[UR6][R8.64], R10 ;  /* 0x0000000a08007986 */ /* 0x000fe2000c101b06 */
[----:B------:R-:W-:Y:S05]  /*0ff0*/  EXIT ;  /* 0x000000000000794d */ /* 0x000fea0003800000 */
        .weak           $__internal_0_$__cuda_sm20_div_s64
        .type           $__internal_0_$__cuda_sm20_div_s64,@function
        .size           $__internal_0_$__cuda_sm20_div_s64,($__internal_1_$__cuda_sm20_dsqrt_rn_f64_mediumpath_v1 - $__internal_0_$__cuda_sm20_div_s64)
$__internal_0_$__cuda_sm20_div_s64:
[----:B------:R-:W-:Y:S01]  /*1000*/  UIADD3 UR4, UP1, URZ, -UR8, URZ ;  /* 0x800000083f047290 */ /* 0x000fe2000ff3e03f */
[----:B------:R-:W-:Y:S01]  /*1010*/  ISETP.GE.AND P3, PT, R3, RZ, PT ;  /* 0x000000ff0300720c */ /* 0x000fe20003f66270 */
[----:B------:R-:W-:Y:S02]  /*1020*/  UISETP.GE.AND UP0, UPT, UR9, URZ, UPT ;  /* 0x0000003f0900728c */ /* 0x000fe4000bf06270 */
[----:B------:R-:W-:Y:S02]  /*1030*/  UIADD3.X UR5, URZ, ~UR9, URZ, UP1, !UPT ;  /* 0x800000093f057290 */ /* 0x000fe40008ffe43f */
[----:B------:R-:W-:Y:S02]  /*1040*/  USEL UR4, UR4, UR8, !UP0 ;  /* 0x0000000804047287 */ /* 0x000fe4000c000000 */
[----:B------:R-:W-:-:S09]  /*1050*/  USEL UR5, UR5, UR9, !UP0 ;  /* 0x0000000905057287 */ /* 0x000fd2000c000000 */
[----:B------:R-:W0:Y:S08]  /*1060*/  I2F.U64.RP R7, UR4 ;  /* 0x0000000400077d12 */ /* 0x000e300008309000 */
[----:B0-----:R-:W0:Y:S02]  /*1070*/  MUFU.RCP R7, R7 ;  /* 0x0000000700077308 */ /* 0x001e240000001000 */
[----:B0-----:R-:W-:-:S06]  /*1080*/  VIADD R10, R7, 0x1ffffffe ;  /* 0x1ffffffe070a7836 */ /* 0x001fcc0000000000 */
[----:B------:R-:W0:Y:S02]  /*1090*/  F2I.U64.TRUNC R10, R10 ;  /* 0x0000000a000a7311 */ /* 0x000e24000020d800 */
[----:B0-----:R-:W-:-:S04]  /*10a0*/  IMAD.WIDE.U32 R12, R10, UR4, RZ ;  /* 0x000000040a0c7c25 */ /* 0x001fc8000f8e00ff */
[----:B------:R-:W-:Y:S01]  /*10b0*/  IMAD R13, R10, UR5, R13 ;  /* 0x000000050a0d7c24 */ /* 0x000fe2000f8e020d */
[----:B------:R-:W-:-:S03]  /*10c0*/  IADD3 R15, P0, RZ, -R12, RZ ;  /* 0x8000000cff0f7210 */ /* 0x000fc60007f1e0ff */
[----:B------:R-:W-:Y:S02]  /*10d0*/  IMAD R13, R11, UR4, R13 ;  /* 0x000000040b0d7c24 */ /* 0x000fe4000f8e020d */
[----:B------:R-:W-:-:S04]  /*10e0*/  IMAD.HI.U32 R12, R10, R15, RZ ;  /* 0x0000000f0a0c7227 */ /* 0x000fc800078e00ff */
[----:B------:R-:W-:Y:S01]  /*10f0*/  IMAD.X R17, RZ, RZ, ~R13, P0 ;  /* 0x000000ffff117224 */ /* 0x000fe200000e0e0d */
[----:B------:R-:W-:-:S03]  /*1100*/  MOV R13, R10 ;  /* 0x0000000a000d7202 */ /* 0x000fc60000000f00 */
[-C--:B------:R-:W-:Y:S02]  /*1110*/  IMAD R19, R11, R17.reuse, RZ ;  /* 0x000000110b137224 */ /* 0x080fe400078e02ff */
[----:B------:R-:W-:-:S04]  /*1120*/  IMAD.WIDE.U32 R12, P0, R10, R17, R12 ;  /* 0x000000110a0c7225 */ /* 0x000fc8000780000c */
[----:B------:R-:W-:-:S04]  /*1130*/  IMAD.HI.U32 R7, R11, R17, RZ ;  /* 0x000000110b077227 */ /* 0x000fc800078e00ff */
[----:B------:R-:W-:-:S04]  /*1140*/  IMAD.HI.U32 R12, P1, R11, R15, R12 ;  /* 0x0000000f0b0c7227 */ /* 0x000fc8000782000c */
[----:B------:R-:W-:Y:S01]  /*1150*/  IMAD.X R7, R7, 0x1, R11, P0 ;  /* 0x0000000107077824 */ /* 0x000fe200000e060b */
[----:B------:R-:W-:-:S04]  /*1160*/  IADD3 R13, P2, R19, R12, RZ ;  /* 0x0000000c130d7210 */ /* 0x000fc80007f5e0ff */
[----:B------:R-:W-:Y:S01]  /*1170*/  IADD3.X R7, RZ, RZ, R7, P2, P1 ;  /* 0x000000ffff077210 */ /* 0x000fe200017e2407 */
[----:B------:R-:W-:-:S04]  /*1180*/  IMAD.WIDE.U32 R10, R13, UR4, RZ ;  /* 0x000000040d0a7c25 */ /* 0x000fc8000f8e00ff */
[----:B------:R-:W-:Y:S01]  /*1190*/  IMAD R12, R13, UR5, R11 ;  /* 0x000000050d0c7c24 */ /* 0x000fe2000f8e020b */
[----:B------:R-:W-:Y:S02]  /*11a0*/  IADD3 R15, P0, RZ, -R10, RZ ;  /* 0x8000000aff0f7210 */ /* 0x000fe40007f1e0ff */
[-C--:B------:R-:W-:Y:S01]  /*11b0*/  IADD3 R11, P4, RZ, -R4.reuse, RZ ;  /* 0x80000004ff0b7210 */ /* 0x080fe20007f9e0ff */
[----:B------:R-:W-:Y:S02]  /*11c0*/  IMAD R10, R7, UR4, R12 ;  /* 0x00000004070a7c24 */ /* 0x000fe4000f8e020c */
[----:B------:R-:W-:Y:S01]  /*11d0*/  IMAD.HI.U32 R12, R13, R15, RZ ;  /* 0x0000000f0d0c7227 */ /* 0x000fe200078e00ff */
[----:B------:R-:W-:-:S03]  /*11e0*/  SEL R4, R11, R4, !P3 ;  /* 0x000000040b047207 */ /* 0x000fc60005800000 */
[----:B------:R-:W-:Y:S02]  /*11f0*/  IMAD.X R10, RZ, RZ, ~R10, P0 ;  /* 0x000000ffff0a7224 */ /* 0x000fe400000e0e0a */
[----:B------:R-:W-:Y:S02]  /*1200*/  IMAD.X R14, RZ, RZ, ~R3, P4 ;  /* 0x000000ffff0e7224 */ /* 0x000fe400020e0e03 */
[----:B------:R-:W-:-:S03]  /*1210*/  IMAD.WIDE.U32 R12, P0, R13, R10, R12 ;  /* 0x0000000a0d0c7225 */ /* 0x000fc6000780000c */
[----:B------:R-:W-:Y:S01]  /*1220*/  SEL R14, R14, R3, !P3 ;  /* 0x000000030e0e7207 */ /* 0x000fe20005800000 */
[----:B------:R-:W-:Y:S01]  /*1230*/  IMAD.MOV.U32 R11, RZ, RZ, RZ ;  /* 0x000000ffff0b7224 */ /* 0x000fe200078e00ff */
[----:B------:R-:W-:Y:S01]  /*1240*/  LOP3.LUT R3, R3, UR9, RZ, 0x3c, !PT ;  /* 0x0000000903037c12 */ /* 0x000fe2000f8e3cff */
[----:B------:R-:W-:-:S04]  /*1250*/  IMAD.HI.U32 R13, P1, R7, R15, R12 ;  /* 0x0000000f070d7227 */ /* 0x000fc8000782000c */
[CC--:B------:R-:W-:Y:S02]  /*1260*/  IMAD R12, R7.reuse, R10.reuse, RZ ;  /* 0x0000000a070c7224 */ /* 0x0c0fe400078e02ff */
[----:B------:R-:W-:-:S03]  /*1270*/  IMAD.HI.U32 R10, R7, R10, RZ ;  /* 0x0000000a070a7227 */ /* 0x000fc600078e00ff */
[----:B------:R-:W-:Y:S02]  /*1280*/  IADD3 R13, P2, R12, R13, RZ ;  /* 0x0000000d0c0d7210 */ /* 0x000fe40007f5e0ff */
[----:B------:R-:W-:-:S03]  /*1290*/  IADD3.X R7, R10, R7, RZ, P0, !PT ;  /* 0x000000070a077210 */ /* 0x000fc600007fe4ff */
[----:B------:R-:W-:Y:S01]  /*12a0*/  IMAD.HI.U32 R10, R13, R4, RZ ;  /* 0x000000040d0a7227 */ /* 0x000fe200078e00ff */
[----:B------:R-:W-:-:S03]  /*12b0*/  IADD3.X R7, RZ, RZ, R7, P2, P1 ;  /* 0x000000ffff077210 */ /* 0x000fc600017e2407 */
[----:B------:R-:W-:-:S04]  /*12c0*/  IMAD.WIDE.U32 R10, R13, R14, R10 ;  /* 0x0000000e0d0a7225 */ /* 0x000fc800078e000a */
[C---:B------:R-:W-:Y:S02]  /*12d0*/  IMAD R13, R7.reuse, R14, RZ ;  /* 0x0000000e070d7224 */ /* 0x040fe400078e02ff */
[----:B------:R-:W-:-:S04]  /*12e0*/  IMAD.HI.U32 R10, P0, R7, R4, R10 ;  /* 0x00000004070a7227 */ /* 0x000fc8000780000a */
[----:B------:R-:W-:Y:S01]  /*12f0*/  IMAD.HI.U32 R7, R7, R14, RZ ;  /* 0x0000000e07077227 */ /* 0x000fe200078e00ff */
[----:B------:R-:W-:-:S03]  /*1300*/  IADD3 R13, P1, R13, R10, RZ ;  /* 0x0000000a0d0d7210 */ /* 0x000fc60007f3e0ff */
[----:B------:R-:W-:Y:S02]  /*1310*/  IMAD.X R7, RZ, RZ, R7, P0 ;  /* 0x000000ffff077224 */ /* 0x000fe400000e0607 */
[----:B------:R-:W-:-:S04]  /*1320*/  IMAD.WIDE.U32 R10, R13, UR4, RZ ;  /* 0x000000040d0a7c25 */ /* 0x000fc8000f8e00ff */
[----:B------:R-:W-:Y:S01]  /*1330*/  IMAD.X R7, RZ, RZ, R7, P1 ;  /* 0x000000ffff077224 */ /* 0x000fe200008e0607 */
[----:B------:R-:W-:Y:S01]  /*1340*/  IADD3 R4, P1, -R10, R4, RZ ;  /* 0x000000040a047210 */ /* 0x000fe20007f3e1ff */
[C---:B------:R-:W-:Y:S01]  /*1350*/  IMAD R12, R13.reuse, UR5, R11 ;  /* 0x000000050d0c7c24 */ /* 0x040fe2000f8e020b */
[----:B------:R-:W-:Y:S02]  /*1360*/  IADD3 R10, P2, R13, 0x1, RZ ;  /* 0x000000010d0a7810 */ /* 0x000fe40007f5e0ff */
[----:B------:R-:W-:Y:S01]  /*1370*/  ISETP.GE.U32.AND P0, PT, R4, UR4, PT ;  /* 0x0000000404007c0c */ /* 0x000fe2000bf06070 */
[----:B------:R-:W-:-:S05]  /*1380*/  IMAD R12, R7, UR4, R12 ;  /* 0x00000004070c7c24 */ /* 0x000fca000f8e020c */
[----:B------:R-:W-:Y:S02]  /*1390*/  IADD3.X R15, ~R12, R14, RZ, P1, !PT ;  /* 0x0000000e0c0f7210 */ /* 0x000fe40000ffe5ff */
[----:B------:R-:W-:Y:S02]  /*13a0*/  IADD3 R11, P1, R4, -UR4, RZ ;  /* 0x80000004040b7c10 */ /* 0x000fe4000ff3e0ff */
[C---:B------:R-:W-:Y:S02]  /*13b0*/  ISETP.GE.U32.AND.EX P0, PT, R15.reuse, UR5, PT, P0 ;  /* 0x000000050f007c0c */ /* 0x040fe4000bf06100 */
[----:B------:R-:W-:Y:S02]  /*13c0*/  IADD3.X R12, R15, ~UR5, RZ, P1, !PT ;  /* 0x800000050f0c7c10 */ /* 0x000fe40008ffe4ff */
[----:B------:R-:W-:Y:S01]  /*13d0*/  SEL R11, R11, R4, P0 ;  /* 0x000000040b0b7207 */ /* 0x000fe20000000000 */
[----:B------:R-:W-:Y:S01]  /*13e0*/  IMAD.X R4, RZ, RZ, R7, P2 ;  /* 0x000000ffff047224 */ /* 0x000fe200010e0607 */
[----:B------:R-:W-:-:S02]  /*13f0*/  SEL R10, R10, R13, P0 ;  /* 0x0000000d0a0a7207 */ /* 0x000fc40000000000 */
[----:B------:R-:W-:Y:S02]  /*1400*/  SEL R12, R12, R15, P0 ;  /* 0x0000000f0c0c7207 */ /* 0x000fe40000000000 */
[----:B------:R-:W-:Y:S02]  /*1410*/  ISETP.GE.U32.AND P1, PT, R11, UR4, PT ;  /* 0x000000040b007c0c */ /* 0x000fe4000bf26070 */
[----:B------:R-:W-:Y:S02]  /*1420*/  SEL R11, R4, R7, P0 ;  /* 0x00000007040b7207 */ /* 0x000fe40000000000 */
[----:B------:R-:W-:Y:S02]  /*1430*/  IADD3 R7, P2, R10, 0x1, RZ ;  /* 0x000000010a077810 */ /* 0x000fe40007f5e0ff */
[----:B------:R-:W-:Y:S02]  /*1440*/  ISETP.GE.U32.AND.EX P0, PT, R12, UR5, PT, P1 ;  /* 0x000000050c007c0c */ /* 0x000fe4000bf06110 */
[----:B------:R-:W-:Y:S01]  /*1450*/  ISETP.GE.AND P1, PT, R3, RZ, PT ;  /* 0x000000ff0300720c */ /* 0x000fe20003f26270 */
[----:B------:R-:W-:Y:S01]  /*1460*/  IMAD.X R4, RZ, RZ, R11, P2 ;  /* 0x000000ffff047224 */ /* 0x000fe200010e060b */
[----:B------:R-:W-:-:S04]  /*1470*/  SEL R7, R7, R10, P0 ;  /* 0x0000000a07077207 */ /* 0x000fc80000000000 */
[----:B------:R-:W-:Y:S02]  /*1480*/  SEL R4, R4, R11, P0 ;  /* 0x0000000b04047207 */ /* 0x000fe40000000000 */
[-C--:B------:R-:W-:Y:S02]  /*1490*/  IADD3 R10, P2, RZ, -R7.reuse, RZ ;  /* 0x80000007ff0a7210 */ /* 0x080fe40007f5e0ff */
[----:B------:R-:W-:Y:S02]  /*14a0*/  ISETP.NE.U32.AND P0, PT, RZ, UR8, PT ;  /* 0x00000008ff007c0c */ /* 0x000fe4000bf05070 */
[----:B------:R-:W-:Y:S01]  /*14b0*/  SEL R7, R10, R7, !P1 ;  /* 0x000000070a077207 */ /* 0x000fe20004800000 */
[----:B------:R-:W-:Y:S01]  /*14c0*/  IMAD.X R3, RZ, RZ, ~R4, P2 ;  /* 0x000000ffff037224 */ /* 0x000fe200010e0e04 */
[----:B------:R-:W-:-:S04]  /*14d0*/  ISETP.NE.AND.EX P0, PT, RZ, UR9, PT, P0 ;  /* 0x00000009ff007c0c */ /* 0x000fc8000bf05300 */
[----:B------:R-:W-:Y:S01]  /*14e0*/  SEL R4, R3, R4, !P1 ;  /* 0x0000000403047207 */ /* 0x000fe20004800000 */
[----:B------:R-:W-:Y:S01]  /*14f0*/  HFMA2.MMA R3, -RZ, RZ, 0, 0 ;  /* 0x00000000ff037435 */ /* 0x000fe200000001ff */
[----:B------:R-:W-:Y:S02]  /*1500*/  SEL R7, R7, 0xffffffff, P0 ;  /* 0xffffffff07077807 */ /* 0x000fe40000000000 */
[----:B------:R-:W-:-:S03]  /*1510*/  SEL R4, R4, 0xffffffff, P0 ;  /* 0xffffffff04047807 */ /* 0x000fc60000000000 */
[----:B------:R-:W-:Y:S05]  /*1520*/  RET.REL.NODEC R2 `(_ZN2at6native19triu_indices_kernelIlEEvPT_lllll) ;  /* 0xffffffe802b47950 */ /* 0x000fea0003c3ffff */
        .weak           $__internal_1_$__cuda_sm20_dsqrt_rn_f64_mediumpath_v1
        .type           $__internal_1_$__cuda_sm20_dsqrt_rn_f64_mediumpath_v1,@function
        .size           $__internal_1_$__cuda_sm20_dsqrt_rn_f64_mediumpath_v1,(.L_x_71 - $__internal_1_$__cuda_sm20_dsqrt_rn_f64_mediumpath_v1)
$__internal_1_$__cuda_sm20_dsqrt_rn_f64_mediumpath_v1:
[----:B------:R-:W-:Y:S01]  /*1530*/  ISETP.GE.U32.AND P0, PT, R20, -0x3400000, PT ;  /* 0xfcc000001400780c */ /* 0x000fe20003f06070 */
[----:B------:R-:W-:Y:S01]  /*1540*/  BSSY B3, `(.L_x_12) ;  /* 0x0000026000037945 */ /* 0x000fe20003800000 */
[----:B------:R-:W-:Y:S02]  /*1550*/  IMAD.MOV.U32 R23, RZ, RZ, R17 ;  /* 0x000000ffff177224 */ /* 0x000fe400078e0011 */
[----:B------:R-:W-:Y:S02]  /*1560*/  IMAD.MOV.U32 R20, RZ, RZ, R0 ;  /* 0x000000ffff147224 */ /* 0x000fe400078e0000 */
[----:B------:R-:W-:-:S07]  /*1570*/  IMAD.MOV.U32 R24, RZ, RZ, R2 ;  /* 0x000000ffff187224 */ /* 0x000fce00078e0002 */
[----:B------:R-:W-:Y:S05]  /*1580*/  @!P0 BRA `(.L_x_13) ;  /* 0x0000000000208947 */ /* 0x000fea0003800000 */
[----:B------:R-:W-:-:S10]  /*1590*/  DFMA.RM R20, R20, R24, R18 ;  /* 0x000000181414722b */ /* 0x000fd40000004012 */
[----:B------:R-:W-:-:S04]  /*15a0*/  IADD3 R18, P0, R20, 0x1, RZ ;  /* 0x0000000114127810 */ /* 0x000fc80007f1e0ff */
[----:B------:R-:W-:-:S06]  /*15b0*/  IADD3.X R19, RZ, R21, RZ, P0, !PT ;  /* 0x00000015ff137210 */ /* 0x000fcc00007fe4ff */
[----:B------:R-:W-:-:S08]  /*15c0*/  DFMA.RP R22, -R20, R18, R22 ;  /* 0x000000121416722b */ /* 0x000fd00000008116 */
[----:B------:R-:W-:-:S06]  /*15d0*/  DSETP.GT.AND P0, PT, R22, RZ, PT ;  /* 0x000000ff1600722a */ /* 0x000fcc0003f04000 */
[----:B------:R-:W-:Y:S02]  /*15e0*/  FSEL R18, R18, R20, P0 ;  /* 0x0000001412127208 */ /* 0x000fe40000000000 */
[----:B------:R-:W-:Y:S01]  /*15f0*/  FSEL R19, R19, R21, P0 ;  /* 0x0000001513137208 */ /* 0x000fe20000000000 */
[----:B------:R-:W-:Y:S06]  /*1600*/  BRA `(.L_x_14) ;  /* 0x0000000000647947 */ /* 0x000fec0003800000 */
.L_x_13:
[----:B------:R-:W-:-:S14]  /*1610*/  DSETP.NE.AND P0, PT, R22, RZ, PT ;  /* 0x000000ff1600722a */ /* 0x000fdc0003f05000 */
[----:B------:R-:W-:Y:S05]  /*1620*/  @!P0 BRA `(.L_x_15) ;  /* 0x0000000000588947 */ /* 0x000fea0003800000 */
[----:B------:R-:W-:-:S13]  /*1630*/  ISETP.GE.AND P0, PT, R23, RZ, PT ;  /* 0x000000ff1700720c */ /* 0x000fda0003f06270 */
[----:B------:R-:W-:Y:S02]  /*1640*/  @!P0 IMAD.MOV.U32 R18, RZ, RZ, 0x0 ;  /* 0x00000000ff128424 */ /* 0x000fe400078e00ff */
[----:B------:R-:W-:Y:S01]  /*1650*/  @!P0 IMAD.MOV.U32 R19, RZ, RZ, -0x80000 ;  /* 0xfff80000ff138424 */ /* 0x000fe200078e00ff */
[----:B------:R-:W-:Y:S06]  /*1660*/  @!P0 BRA `(.L_x_14) ;  /* 0x00000000004c8947 */ /* 0x000fec0003800000 */
[----:B------:R-:W-:-:S13]  /*1670*/  ISETP.GT.AND P0, PT, R23, 0x7fefffff, PT ;  /* 0x7fefffff1700780c */ /* 0x000fda0003f04270 */
[----:B------:R-:W-:Y:S05]  /*1680*/  @P0 BRA `(.L_x_15) ;  /* 0x0000000000400947 */ /* 0x000fea0003800000 */
[----:B------:R-:W-:Y:S01]  /*1690*/  DMUL R24, R22, 8.11296384146066816958e+31 ;  /* 0x4690000016187828 */ /* 0x000fe20000000000 */
[----:B------:R-:W-:Y:S01]  /*16a0*/  MOV R20, 0x0 ;  /* 0x0000000000147802 */ /* 0x000fe20000000f00 */
[----:B------:R-:W-:Y:S02]  /*16b0*/  IMAD.MOV.U32 R22, RZ, RZ, RZ ;  /* 0x000000ffff167224 */ /* 0x000fe400078e00ff */
[----:B------:R-:W-:Y:S02]  /*16c0*/  IMAD.MOV.U32 R21, RZ, RZ, 0x3fd80000 ;  /* 0x3fd80000ff157424 */ /* 0x000fe400078e00ff */
[----:B------:R-:W0:Y:S02]  /*16d0*/  MUFU.RSQ64H R23, R25 ;  /* 0x0000001900177308 */ /* 0x000e240000001c00 */
[----:B0-----:R-:W-:-:S08]  /*16e0*/  DMUL R18, R22, R22 ;  /* 0x0000001616127228 */ /* 0x001fd00000000000 */
[----:B------:R-:W-:-:S08]  /*16f0*/  DFMA R18, R24, -R18, 1 ;  /* 0x3ff000001812742b */ /* 0x000fd00000000812 */
[----:B------:R-:W-:Y:S02]  /*1700*/  DFMA R20, R18, R20, 0.5 ;  /* 0x3fe000001214742b */ /* 0x000fe40000000014 */
[----:B------:R-:W-:-:S08]  /*1710*/  DMUL R18, R22, R18 ;  /* 0x0000001216127228 */ /* 0x000fd00000000000 */
[----:B------:R-:W-:-:S08]  /*1720*/  DFMA R20, R20, R18, R22 ;  /* 0x000000121414722b */ /* 0x000fd00000000016 */
[----:B------:R-:W-:Y:S02]  /*1730*/  DMUL R18, R24, R20 ;  /* 0x0000001418127228 */ /* 0x000fe40000000000 */
[----:B------:R-:W-:-:S06]  /*1740*/  VIADD R21, R21, 0xfff00000 ;  /* 0xfff0000015157836 */ /* 0x000fcc0000000000 */
[----:B------:R-:W-:-:S08]  /*1750*/  DFMA R22, R18, -R18, R24 ;  /* 0x800000121216722b */ /* 0x000fd00000000018 */
[----:B------:R-:W-:-:S10]  /*1760*/  DFMA R18, R20, R22, R18 ;  /* 0x000000161412722b */ /* 0x000fd40000000012 */
[----:B------:R-:W-:Y:S01]  /*1770*/  VIADD R19, R19, 0xfcb00000 ;  /* 0xfcb0000013137836 */ /* 0x000fe20000000000 */
[----:B------:R-:W-:Y:S06]  /*1780*/  BRA `(.L_x_14) ;  /* 0x0000000000047947 */ /* 0x000fec0003800000 */
.L_x_15:
[----:B------:R-:W-:-:S11]  /*1790*/  DADD R18, R22, R22 ;  /* 0x0000000016127229 */ /* 0x000fd60000000016 */
.L_x_14:
[----:B------:R-:W-:Y:S05]  /*17a0*/  BSYNC B3 ;  /* 0x0000000000037941 */ /* 0x000fea0003800000 */
.L_x_12:
[----:B------:R-:W-:Y:S01]  /*17b0*/  IMAD.MOV.U32 R27, RZ, RZ, 0x0 ;  /* 0x00000000ff1b7424 */ /* 0x000fe200078e00ff */
[----:B------:R-:W-:Y:S01]  /*17c0*/  MOV R24, R18 ;  /* 0x0000001200187202 */ /* 0x000fe20000000f00 */
[----:B------:R-:W-:Y:S02]  /*17d0*/  IMAD.MOV.U32 R25, RZ, RZ, R19 ;  /* 0x000000ffff197224 */ /* 0x000fe400078e0013 */
[----:B------:R-:W-:Y:S05]  /*17e0*/  RET.REL.NODEC R26 `(_ZN2at6native19triu_indices_kernelIlEEvPT_lllll) ;  /* 0xffffffe81a047950 */ /* 0x000fea0003c3ffff */
.L_x_16:
[----:B------:R-:W-:-:S00]  /*17f0*/  BRA `(.L_x_16) ;  /* 0xfffffffc00fc7947 */ /* 0x000fc0000383ffff */
[----:B------:R-:W-:-:S00]  /*1800*/  NOP ;  /* 0x0000000000007918 */ /* 0x000fc00000000000 */
[----:B------:R-:W-:-:S00]  /*1810*/  NOP ;  /* 0x0000000000007918 */ /* 0x000fc00000000000 */
[----:B------:R-:W-:-:S00]  /*1820*/  NOP ;  /* 0x0000000000007918 */ /* 0x000fc00000000000 */
[----:B------:R-:W-:-:S00]  /*1830*/  NOP ;  /* 0x0000000000007918 */ /* 0x000fc00000000000 */
[----:B------:R-:W-:-:S00]  /*1840*/  NOP ;  /* 0x0000000000007918 */ /* 0x000fc00000000000 */
[----:B------:R-:W-:-:S00]  /*1850*/  NOP ;  /* 0x0000000000007918 */ /* 0x000fc00000000000 */
[----:B------:R-:W-:-:S00]  /*1860*/  NOP ;  /* 0x0000000000007918 */ /* 0x000fc00000000000 */
[----:B------:R-:W-:-:S00]  /*1870*/  NOP ;  /* 0x0000000000007918 */ /* 0x000fc00000000000 */
.L_x_71:


//--------------------- .text._ZN2at6native19triu_indices_kernelIiEEvPT_lllll --------------------------
	.section	.text._ZN2at6native19triu_indices_kernelIiEEvPT_lllll,"ax",@progbits
	.align	128
        .global         _ZN2at6native19triu_indices_kernelIiEEvPT_lllll
        .type           _ZN2at6native19triu_indices_kernelIiEEvPT_lllll,@function
        .size           _ZN2at6native19triu_indices_kernelIiEEvPT_lllll,(.L_x_73 - _ZN2at6native19triu_indices_kernelIiEEvPT_lllll)
        .other          _ZN2at6native19triu_indices_kernelIiEEvPT_lllll,@"STO_CUDA_ENTRY STV_DEFAULT"
_ZN2at6native19triu_indices_kernelIiEEvPT_lllll:
.text._ZN2at6native19triu_indices_kernelIiEEvPT_lllll:
        /* <DEDUP_REMOVED lines=20> */
[----:B------:R-:W-:Y:S01]  /*0140*/  MOV R29, 0x3fd80000 ;  /* 0x3fd80000001d7802 */ /* 0x000fe20000000f00 */
[----:B------:R-:W-:Y:S01]  /*0150*/  BSSY B1, `(.L_x_19) ;  /* 0x0000025000017945 */ /* 0x000fe20003800000 */
        /* <DEDUP_REMOVED lines=9> */
[----:B------:R-:W-:Y:S02]  /*01f0*/  IMAD R0, R3, R4, RZ ;  /* 0x0000000403007224 */ /* 0x000fe400078e02ff */
[----:B------:R-:W-:Y:S02]  /*0200*/  IMAD.MOV.U32 R14, RZ, RZ, R12 ;  /* 0x000000ffff0e7224 */ /* 0x000fe400078e000c */
[----:B------:R-:W-:-:S05]  /*0210*/  IMAD R15, R4, R3, R0 ;  /* 0x00000003040f7224 */ /* 0x000fca00078e0200 */
[----:B------:R-:W-:-:S04]  /*0220*/  IADD3 R15, R13, R15, RZ ;  /* 0x0000000f0d0f7210 */ /* 0x000fc80007ffe0ff */
        /* <DEDUP_REMOVED lines=10> */
[----:B------:R-:W-:Y:S02]  /*02d0*/  VIADD R23, R29, 0xfff00000 ;  /* 0xfff000001d177836 */ /* 0x000fe40000000000 */
[----:B------:R-:W-:-:S04]  /*02e0*/  IMAD.MOV.U32 R22, RZ, RZ, R28 ;  /* 0x000000ffff167224 */ /* 0x000fc800078e001c */
[----:B------:R-:W-:-:S08]  /*02f0*/  DFMA R20, R18, -R18, R26 ;  /* 0x800000121214722b */ /* 0x000fd0000000001a */
[----:B------:R-:W-:Y:S01]  /*0300*/  DFMA R24, R20, R22, R18 ;  /* 0x000000161418722b */ /* 0x000fe20000000012 */
[----:B------:R-:W-:Y:S10]  /*0310*/  @!P0 BRA `(.L_x_20) ;  /* 0x0000000000208947 */ /* 0x000ff40003800000 */
[----:B------:R-:W-:Y:S01]  /*0320*/  MOV R22, R26 ;  /* 0x0000001a00167202 */ /* 0x000fe20000000f00 */
[----:B------:R-:W-:Y:S01]  /*0330*/  IMAD.MOV.U32 R0, RZ, RZ, R20 ;  /* 0x000000ffff007224 */ /* 0x000fe200078e0014 */
[----:B------:R-:W-:Y:S01]  /*0340*/  MOV R25, R23 ;  /* 0x0000001700197202 */ /* 0x000fe20000000f00 */
[----:B------:R-:W-:Y:S01]  /*0350*/  IMAD.MOV.U32 R2, RZ, RZ, R28 ;  /* 0x000000ffff027224 */ /* 0x000fe200078e001c */
[----:B------:R-:W-:Y:S01]  /*0360*/  MOV R26, 0x3a0 ;  /* 0x000003a0001a7802 */ /* 0x000fe20000000f00 */
[----:B------:R-:W-:Y:S02]  /*0370*/  IMAD.MOV.U32 R17, RZ, RZ, R27 ;  /* 0x000000ffff117224 */ /* 0x000fe400078e001b */
[----:B------:R-:W-:-:S07]  /*0380*/  IMAD.MOV.U32 R20, RZ, RZ, R16 ;  /* 0x000000ffff147224 */ /* 0x000fce00078e0010 */
[----:B------:R-:W-:Y:S05]  /*0390*/  CALL.REL.NOINC `($__internal_3_$__cuda_sm20_dsqrt_rn_f64_mediumpath_v1) ;  /* 0x0000001000087944 */ /* 0x000fea0003c00000 */
.L_x_20:
[----:B------:R-:W-:Y:S05]  /*03a0*/  BSYNC B1 ;  /* 0x0000000000017941 */ /* 0x000fea0003800000 */
.L_x_19:
        /* <DEDUP_REMOVED lines=20> */
[----:B------:R-:W-:Y:S01]  /*04f0*/  IMAD R17, R25, R19, R17 ;  /* 0x0000001319117224 */ /* 0x000fe200078e0211 */
[----:B------:R-:W-:Y:S01]  /*0500*/  MOV R25, 0x3fd80000 ;  /* 0x3fd8000000197802 */ /* 0x000fe20000000f00 */
[----:B------:R-:W-:-:S03]  /*0510*/  IMAD.MOV.U32 R24, RZ, RZ, 0x0 ;  /* 0x00000000ff187424 */ /* 0x000fc600078e00ff */
        /* <DEDUP_REMOVED lines=12> */
[----:B------:R-:W-:Y:S02]  /*05e0*/  VIADD R13, R25, 0xfff00000 ;  /* 0xfff00000190d7836 */ /* 0x000fe40000000000 */
[----:B------:R-:W-:-:S04]  /*05f0*/  IMAD.MOV.U32 R12, RZ, RZ, R24 ;  /* 0x000000ffff0c7224 */ /* 0x000fc800078e0018 */
        /* <DEDUP_REMOVED lines=9> */
[----:B------:R-:W-:Y:S05]  /*0690*/  CALL.REL.NOINC `($__internal_3_$__cuda_sm20_dsqrt_rn_f64_mediumpath_v1) ;  /* 0x0000000c00487944 */ /* 0x000fea0003c00000 */
[----:B------:R-:W-:Y:S01]  /*06a0*/  MOV R26, R24 ;  /* 0x00000018001a7202 */ /* 0x000fe20000000f00 */
[----:B------:R-:W-:-:S07]  /*06b0*/  IMAD.MOV.U32 R27, RZ, RZ, R25 ;  /* 0x000000ffff1b7224 */ /* 0x000fce00078e0019 */
.L_x_24:
[----:B------:R-:W-:Y:S05]  /*06c0*/  BSYNC B2 ;  /* 0x0000000000027941 */ /* 0x000fea0003800000 */
.L_x_23:
        /* <DEDUP_REMOVED lines=9> */
[----:B------:R-:W-:Y:S02]  /*0760*/  IADD3 R0, P3, R12, 0x1, RZ ;  /* 0x000000010c007810 */ /* 0x000fe40007f7e0ff */
[----:B------:R-:W-:Y:S01]  /*0770*/  MOV R16, R12 ;  /* 0x0000000c00107202 */ /* 0x000fe20000000f00 */
[--C-:B------:R-:W-:Y:S01]  /*0780*/  IMAD.MOV.U32 R5, RZ, RZ, R2.reuse ;  /* 0x000000ffff057224 */ /* 0x100fe200078e0002 */
[----:B------:R-:W-:Y:S01]  /*0790*/  ISETP.GE.U32.AND P0, PT, R0, R15, PT ;  /* 0x0000000f0000720c */ /* 0x000fe20003f06070 */
[----:B------:R-:W-:-:S05]  /*07a0*/  IMAD.X R0, RZ, RZ, R2, P3 ;  /* 0x000000ffff007224 */ /* 0x000fca00018e0602 */
[----:B------:R-:W-:-:S13]  /*07b0*/  ISETP.GE.AND.EX P0, PT, R0, R13, PT, P0 ;  /* 0x0000000d0000720c */ /* 0x000fda0003f06300 */
[----:B------:R-:W-:Y:S05]  /*07c0*/  @P0 BRA `(.L_x_22) ;  /* 0x0000000000700947 */ /* 0x000fea0003800000 */
[----:B------:R-:W-:Y:S01]  /*07d0*/  IMAD.MOV.U32 R0, RZ, RZ, R13 ;  /* 0x000000ffff007224 */ /* 0x000fe200078e000d */
[C---:B------:R-:W-:Y:S01]  /*07e0*/  SHF.L.U64.HI R6, R7.reuse, 0x1, R6 ;  /* 0x0000000107067819 */ /* 0x040fe20000010206 */
[----:B------:R-:W-:Y:S01]  /*07f0*/  IMAD.MOV.U32 R16, RZ, RZ, R12 ;  /* 0x000000ffff107224 */ /* 0x000fe200078e000c */
[----:B------:R-:W-:Y:S01]  /*0800*/  MOV R5, R2 ;  /* 0x0000000200057202 */ /* 0x000fe20000000f00 */
[----:B------:R-:W-:-:S07]  /*0810*/  IMAD.SHL.U32 R19, R7, 0x2, RZ ;  /* 0x0000000207137824 */ /* 0x000fce00078e00ff */
.L_x_25:
[----:B------:R-:W-:-:S05]  /*0820*/  IADD3 R17, P0, R16, R15, RZ ;  /* 0x0000000f10117210 */ /* 0x000fca0007f1e0ff */
[----:B------:R-:W-:-:S05]  /*0830*/  IMAD.X R14, R5, 0x1, R0, P0 ;  /* 0x00000001050e7824 */ /* 0x000fca00000e0600 */
[--C-:B------:R-:W-:Y:S02]  /*0840*/  SHF.R.S64 R17, R17, 0x1, R14.reuse ;  /* 0x0000000111117819 */ /* 0x100fe4000000100e */
[----:B------:R-:W-:Y:S02]  /*0850*/  SHF.R.S32.HI R14, RZ, 0x1, R14 ;  /* 0x00000001ff0e7819 */ /* 0x000fe4000001140e */
[----:B------:R-:W-:Y:S02]  /*0860*/  IADD3 R2, P0, R17, R4, RZ ;  /* 0x0000000411027210 */ /* 0x000fe40007f1e0ff */
[----:B------:R-:W-:-:S03]  /*0870*/  IADD3 R13, P1, RZ, -R17, RZ ;  /* 0x80000011ff0d7210 */ /* 0x000fc60007f3e0ff */
[----:B------:R-:W-:Y:S01]  /*0880*/  IMAD.X R12, R14, 0x1, R3, P0 ;  /* 0x000000010e0c7824 */ /* 0x000fe200000e0603 */
[----:B------:R-:W-:-:S03]  /*0890*/  IADD3.X R18, RZ, ~R14, RZ, P1, !PT ;  /* 0x8000000eff127210 */ /* 0x000fc60000ffe4ff */
[-C--:B------:R-:W-:Y:S02]  /*08a0*/  IMAD R21, R12, R13.reuse, RZ ;  /* 0x0000000d0c157224 */ /* 0x080fe400078e02ff */
[----:B------:R-:W-:-:S04]  /*08b0*/  IMAD.WIDE.U32 R12, R2, R13, RZ ;  /* 0x0000000d020c7225 */ /* 0x000fc800078e00ff */
[----:B------:R-:W-:Y:S01]  /*08c0*/  IMAD R21, R2, R18, R21 ;  /* 0x0000001202157224 */ /* 0x000fe200078e0215 */
[----:B------:R-:W-:-:S03]  /*08d0*/  ISETP.GT.U32.AND P0, PT, R12, R19, PT ;  /* 0x000000130c00720c */ /* 0x000fc60003f04070 */
[----:B------:R-:W-:-:S05]  /*08e0*/  IMAD.IADD R13, R13, 0x1, R21 ;  /* 0x000000010d0d7824 */ /* 0x000fca00078e0215 */
        /* <DEDUP_REMOVED lines=10> */
.L_x_22:
[----:B------:R-:W-:Y:S05]  /*0990*/  BSYNC B1 ;  /* 0x0000000000017941 */ /* 0x000fea0003800000 */
.L_x_21:
[----:B------:R-:W-:Y:S01]  /*09a0*/  IADD3 R2, P0, -R16, R10, RZ ;  /* 0x0000000a10027210 */ /* 0x000fe20007f1e1ff */
[----:B------:R-:W-:Y:S01]  /*09b0*/  ULDC UR5, c[0x0][0x234] ;  /* 0x00008d0000057ab9 */ /* 0x000fe20000000800 */
[----:B------:R-:W-:Y:S02]  /*09c0*/  ULDC UR4, c[0x0][0x22c] ;  /* 0x00008b0000047ab9 */ /* 0x000fe40000000800 */
[----:B------:R-:W-:Y:S01]  /*09d0*/  ULOP3.LUT UR4, UR5, UR4, URZ, 0xfc, !UPT ;  /* 0x0000000405047292 */ /* 0x000fe2000f8efc3f */
[----:B------:R-:W-:-:S04]  /*09e0*/  IMAD.X R11, R11, 0x1, ~R5, P0 ;  /* 0x000000010b0b7824 */ /* 0x000fc800000e0e05 */
[----:B------:R-:W-:Y:S01]  /*09f0*/  IMAD R11, R11, R16, RZ ;  /* 0x000000100b0b7224 */ /* 0x000fe200078e02ff */
[----:B------:R-:W-:-:S03]  /*0a00*/  ISETP.NE.U32.AND P0, PT, RZ, UR4, PT ;  /* 0x00000004ff007c0c */ /* 0x000fc6000bf05070 */
[----:B------:R-:W-:Y:S02]  /*0a10*/  IMAD R11, R5, R2, R11 ;  /* 0x00000002050b7224 */ /* 0x000fe400078e020b */
[----:B------:R-:W-:-:S05]  /*0a20*/  IMAD.WIDE.U32 R2, R2, R16, RZ ;  /* 0x0000001002027225 */ /* 0x000fca00078e00ff */
[----:B------:R-:W-:-:S04]  /*0a30*/  IADD3 R3, R3, R11, RZ ;  /* 0x0000000b03037210 */ /* 0x000fc80007ffe0ff */
[----:B------:R-:W-:-:S04]  /*0a40*/  SHF.R.S64 R2, R2, 0x1, R3 ;  /* 0x0000000102027819 */ /* 0x000fc80000001003 */
[----:B------:R-:W-:Y:S01]  /*0a50*/  IADD3 R7, -R2, R16, R7 ;  /* 0x0000001002077210 */ /* 0x000fe20007ffe107 */
[----:B------:R-:W-:Y:S06]  /*0a60*/  @!P0 BRA `(.L_x_26) ;  /* 0x00000000001c8947 */ /* 0x000fec0003800000 */
[----:B------:R-:W-:Y:S01]  /*0a70*/  ULDC.64 UR4, c[0x0][0x230] ;  /* 0x00008c0000047ab9 */ /* 0x000fe20000000a00 */
[----:B------:R-:W-:Y:S01]  /*0a80*/  MOV R0, 0xac0 ;  /* 0x00000ac000007802 */ /* 0x000fe20000000f00 */
[----:B------:R-:W-:Y:S02]  /*0a90*/  IMAD.U32 R3, RZ, RZ, UR4 ;  /* 0x00000004ff037e24 */ /* 0x000fe4000f8e00ff */
[----:B------:R-:W-:-:S07]  /*0aa0*/  IMAD.U32 R2, RZ, RZ, UR5 ;  /* 0x00000005ff027e24 */ /* 0x000fce000f8e00ff */
[----:B------:R-:W-:Y:S05]  /*0ab0*/  CALL.REL.NOINC `($__internal_2_$__cuda_sm20_div_s64) ;  /* 0x0000000400187944 */ /* 0x000fea0003c00000 */
[----:B------:R-:W-:Y:S01]  /*0ac0*/  IMAD.IADD R11, R11, 0x1, R16 ;  /* 0x000000010b0b7824 */ /* 0x000fe200078e0210 */
[----:B------:R-:W-:Y:S06]  /*0ad0*/  BRA `(.L_x_27) ;  /* 0x0000000000e07947 */ /* 0x000fec0003800000 */
.L_x_26:
[----:B------:R-:W-:Y:S01]  /*0ae0*/  ULDC UR4, c[0x0][0x228] ;  /* 0x00008a0000047ab9 */ /* 0x000fe20000000800 */
[----:B------:R-:W0:Y:S01]  /*0af0*/  LDC R6, c[0x0][0x230] ;  /* 0x00008c00ff067b82 */ /* 0x000e220000000800 */
[----:B------:R-:W1:Y:S01]  /*0b00*/  I2F.U32.RP R0, UR4 ;  /* 0x0000000400007d06 */ /* 0x000e620008209000 */
[----:B------:R-:W-:-:S07]  /*0b10*/  ISETP.NE.U32.AND P2, PT, RZ, UR4, PT ;  /* 0x00000004ff007c0c */ /* 0x000fce000bf45070 */
[----:B-1----:R-:W1:Y:S02]  /*0b20*/  MUFU.RCP R0, R0 ;  /* 0x0000000000007308 */ /* 0x002e640000001000 */
[----:B-1----:R-:W-:-:S06]  /*0b30*/  IADD3 R2, R0, 0xffffffe, RZ ;  /* 0x0ffffffe00027810 */ /* 0x002fcc0007ffe0ff */
[----:B------:R1:W2:Y:S02]  /*0b40*/  F2I.FTZ.U32.TRUNC.NTZ R3, R2 ;  /* 0x0000000200037305 */ /* 0x0002a4000021f000 */
[----:B-1----:R-:W-:Y:S02]  /*0b50*/  IMAD.MOV.U32 R2, RZ, RZ, RZ ;  /* 0x000000ffff027224 */ /* 0x002fe400078e00ff */
[----:B--2---:R-:W-:-:S04]  /*0b60*/  IMAD.MOV R5, RZ, RZ, -R3 ;  /* 0x000000ffff057224 */ /* 0x004fc800078e0a03 */
[----:B------:R-:W-:-:S04]  /*0b70*/  IMAD R5, R5, UR4, RZ ;  /* 0x0000000405057c24 */ /* 0x000fc8000f8e02ff */
[----:B------:R-:W-:-:S06]  /*0b80*/  IMAD.HI.U32 R3, R3, R5, R2 ;  /* 0x0000000503037227 */ /* 0x000fcc00078e0002 */
[----:B0-----:R-:W-:-:S04]  /*0b90*/  IMAD.HI.U32 R3, R3, R6, RZ ;  /* 0x0000000603037227 */ /* 0x001fc800078e00ff */
[----:B------:R-:W-:-:S04]  /*0ba0*/  IMAD.MOV R4, RZ, RZ, -R3 ;  /* 0x000000ffff047224 */ /* 0x000fc800078e0a03 */
[----:B------:R-:W-:-:S05]  /*0bb0*/  IMAD R0, R4, UR4, R6 ;  /* 0x0000000404007c24 */ /* 0x000fca000f8e0206 */
[----:B------:R-:W-:-:S13]  /*0bc0*/  ISETP.GE.U32.AND P0, PT, R0, UR4, PT ;  /* 0x0000000400007c0c */ /* 0x000fda000bf06070 */
[----:B------:R-:W-:Y:S01]  /*0bd0*/  @P0 IADD3 R0, R0, -UR4, RZ ;  /* 0x8000000400000c10 */ /* 0x000fe2000fffe0ff */
[----:B------:R-:W-:-:S03]  /*0be0*/  @P0 VIADD R3, R3, 0x1 ;  /* 0x0000000103030836 */ /* 0x000fc60000000000 */
[----:B------:R-:W-:-:S13]  /*0bf0*/  ISETP.GE.U32.AND P1, PT, R0, UR4, PT ;  /* 0x0000000400007c0c */ /* 0x000fda000bf26070 */
[----:B------:R-:W-:Y:S01]  /*0c00*/  @P1 VIADD R3, R3, 0x1 ;  /* 0x0000000103031836 */ /* 0x000fe20000000000 */
[----:B------:R-:W-:-:S05]  /*0c10*/  @!P2 LOP3.LUT R3, RZ, UR4, RZ, 0x33, !PT ;  /* 0x00000004ff03ac12 */ /* 0x000fca000f8e33ff */
[----:B------:R-:W-:Y:S01]  /*0c20*/  IMAD.IADD R11, R3, 0x1, R16 ;  /* 0x00000001030b7824 */ /* 0x000fe200078e0210 */
[----:B------:R-:W-:Y:S06]  /*0c30*/  BRA `(.L_x_27) ;  /* 0x0000000000887947 */ /* 0x000fec0003800000 */
.L_x_18:
[----:B------:R-:W-:Y:S02]  /*0c40*/  ULDC UR4, c[0x0][0x22c] ;  /* 0x00008b0000047ab9 */ /* 0x000fe40000000800 */
[----:B------:R-:W-:-:S04]  /*0c50*/  LOP3.LUT R0, R9, UR4, RZ, 0xfc, !PT ;  /* 0x0000000409007c12 */ /* 0x000fc8000f8efcff */
[----:B------:R-:W-:-:S13]  /*0c60*/  ISETP.NE.U32.AND P0, PT, R0, RZ, PT ;  /* 0x000000ff0000720c */ /* 0x000fda0003f05070 */
[----:B------:R-:W-:Y:S05]  /*0c70*/  @!P0 BRA `(.L_x_28) ;  /* 0x0000000000208947 */ /* 0x000fea0003800000 */
[----:B------:R-:W-:Y:S01]  /*0c80*/  MOV R3, R8 ;  /* 0x0000000800037202 */ /* 0x000fe20000000f00 */
[----:B------:R-:W-:Y:S01]  /*0c90*/  IMAD.MOV.U32 R2, RZ, RZ, R9 ;  /* 0x000000ffff027224 */ /* 0x000fe200078e0009 */
[----:B------:R-:W-:-:S07]  /*0ca0*/  MOV R0, 0xcc0 ;  /* 0x00000cc000007802 */ /* 0x000fce0000000f00 */
[----:B------:R-:W-:Y:S05]  /*0cb0*/  CALL.REL.NOINC `($__internal_2_$__cuda_sm20_div_s64) ;  /* 0x0000000000987944 */ /* 0x000fea0003c00000 */
[----:B------:R-:W-:Y:S01]  /*0cc0*/  IMAD.MOV R7, RZ, RZ, -R11 ;  /* 0x000000ffff077224 */ /* 0x000fe200078e0a0b */
[----:B------:R-:W-:-:S03]  /*0cd0*/  ULDC UR4, c[0x0][0x228] ;  /* 0x00008a0000047ab9 */ /* 0x000fc60000000800 */
[----:B------:R-:W-:Y:S01]  /*0ce0*/  IMAD R7, R7, UR4, R8 ;  /* 0x0000000407077c24 */ /* 0x000fe2000f8e0208 */
[----:B------:R-:W-:Y:S06]  /*0cf0*/  BRA `(.L_x_27) ;  /* 0x0000000000587947 */ /* 0x000fec0003800000 */
.L_x_28:
[----:B------:R-:W-:Y:S01]  /*0d00*/  ULDC UR4, c[0x0][0x228] ;  /* 0x00008a0000047ab9 */ /* 0x000fe20000000800 */
[----:B------:R-:W-:Y:S01]  /*0d10*/  IMAD.MOV.U32 R2, RZ, RZ, RZ ;  /* 0x000000ffff027224 */ /* 0x000fe200078e00ff */
[----:B------:R-:W0:Y:S01]  /*0d20*/  I2F.U32.RP R4, UR4 ;  /* 0x0000000400047d06 */ /* 0x000e220008209000 */
[----:B------:R-:W-:-:S07]  /*0d30*/  ISETP.NE.U32.AND P2, PT, RZ, UR4, PT ;  /* 0x00000004ff007c0c */ /* 0x000fce000bf45070 */
[----:B0-----:R-:W0:Y:S02]  /*0d40*/  MUFU.RCP R4, R4 ;  /* 0x0000000400047308 */ /* 0x001e240000001000 */
[----:B0-----:R-:W-:-:S06]  /*0d50*/  VIADD R5, R4, 0xffffffe ;  /* 0x0ffffffe04057836 */ /* 0x001fcc0000000000 */
[----:B------:R-:W0:Y:S02]  /*0d60*/  F2I.FTZ.U32.TRUNC.NTZ R3, R5 ;  /* 0x0000000500037305 */ /* 0x000e24000021f000 */
[----:B0-----:R-:W-:-:S05]  /*0d70*/  IADD3 R7, RZ, -R3, RZ ;  /* 0x80000003ff077210 */ /* 0x001fca0007ffe0ff */
[----:B------:R-:W-:-:S04]  /*0d80*/  IMAD R7, R7, UR4, RZ ;  /* 0x0000000407077c24 */ /* 0x000fc8000f8e02ff */
[----:B------:R-:W-:-:S06]  /*0d90*/  IMAD.HI.U32 R7, R3, R7, R2 ;  /* 0x0000000703077227 */ /* 0x000fcc00078e0002 */
[----:B------:R-:W-:-:S04]  /*0da0*/  IMAD.HI.U32 R0, R7, R8, RZ ;  /* 0x0000000807007227 */ /* 0x000fc800078e00ff */
[----:B------:R-:W-:-:S04]  /*0db0*/  IMAD.MOV R3, RZ, RZ, -R0 ;  /* 0x000000ffff037224 */ /* 0x000fc800078e0a00 */
[----:B------:R-:W-:-:S05]  /*0dc0*/  IMAD R2, R3, UR4, R8 ;  /* 0x0000000403027c24 */ /* 0x000fca000f8e0208 */
[----:B------:R-:W-:-:S13]  /*0dd0*/  ISETP.GE.U32.AND P0, PT, R2, UR4, PT ;  /* 0x0000000402007c0c */ /* 0x000fda000bf06070 */
[----:B------:R-:W-:Y:S01]  /*0de0*/  @P0 VIADD R2, R2, -UR4 ;  /* 0x8000000402020c36 */ /* 0x000fe20008000000 */
[----:B------:R-:W-:-:S04]  /*0df0*/  @P0 IADD3 R0, R0, 0x1, RZ ;  /* 0x0000000100000810 */ /* 0x000fc80007ffe0ff */
[----:B------:R-:W-:-:S13]  /*0e00*/  ISETP.GE.U32.AND P1, PT, R2, UR4, PT ;  /* 0x0000000402007c0c */ /* 0x000fda000bf26070 */
[----:B------:R-:W-:Y:S01]  /*0e10*/  @P1 VIADD R0, R0, 0x1 ;  /* 0x0000000100001836 */ /* 0x000fe20000000000 */
[----:B------:R-:W-:-:S04]  /*0e20*/  @!P2 LOP3.LUT R0, RZ, UR4, RZ, 0x33, !PT ;  /* 0x00000004ff00ac12 */ /* 0x000fc8000f8e33ff */
[----:B------:R-:W-:Y:S01]  /*0e30*/  MOV R11, R0 ;  /* 0x00000000000b7202 */ /* 0x000fe20000000f00 */
[----:B------:R-:W-:-:S04]  /*0e40*/  IMAD.MOV R7, RZ, RZ, -R0 ;  /* 0x000000ffff077224 */ /* 0x000fc800078e0a00 */
[----:B------:R-:W-:-:S07]  /*0e50*/  IMAD R7, R7, UR4, R8 ;  /* 0x0000000407077c24 */ /* 0x000fce000f8e0208 */
.L_x_27:
[----:B------:R-:W-:Y:S05]  /*0e60*/  BSYNC B0 ;  /* 0x0000000000007941 */ /* 0x000fea0003800000 */
.L_x_17:
[----:B------:R-:W0:Y:S01]  /*0e70*/  LDC.64 R12, c[0x0][0x238] ;  /* 0x00008e00ff0c7b82 */ /* 0x000e220000000a00 */
[----:B------:R-:W-:Y:S02]  /*0e80*/  ULDC.64 UR4, c[0x0][0x210] ;  /* 0x0000840000047ab9 */ /* 0x000fe40000000a00 */
[C---:B------:R-:W-:Y:S01]  /*0e90*/  LEA R2, P0, R8.reuse, UR4, 0x2 ;  /* 0x0000000408027c11 */ /* 0x040fe2000f8010ff */
[----:B------:R-:W-:Y:S02]  /*0ea0*/  ULDC UR4, c[0x0][0x218] ;  /* 0x0000860000047ab9 */ /* 0x000fe40000000800 */
[----:B------:R-:W-:Y:S01]  /*0eb0*/  VIADD R7, R7, UR4 ;  /* 0x0000000407077c36 */ /* 0x000fe20008000000 */
[----:B------:R-:W-:-:S05]  /*0ec0*/  LEA.HI.X R3, R8, UR5, R9, 0x2, P0 ;  /* 0x0000000508037c11 */ /* 0x000fca00080f1409 */
[----:B------:R-:W-:Y:S01]  /*0ed0*/  STG.E desc[UR6][R2.64], R11 ;  /* 0x0000000b02007986 */ /* 0x000fe2000c101906 */
[----:B0-----:R-:W-:-:S04]  /*0ee0*/  LEA R4, P0, R12, R2, 0x2 ;  /* 0x000000020c047211 */ /* 0x001fc800078010ff */
[----:B------:R-:W-:-:S05]  /*0ef0*/  LEA.HI.X R5, R12, R3, R13, 0x2, P0 ;  /* 0x000000030c057211 */ /* 0x000fca00000f140d */
[----:B------:R-:W-:Y:S01]  /*0f00*/  STG.E desc[UR6][R4.64], R7 ;  /* 0x0000000704007986 */ /* 0x000fe2000c101906 */
[----:B------:R-:W-:Y:S05]  /*0f10*/  EXIT ;  /* 0x000000000000794d */ /* 0x000fea0003800000 */
        .weak           $__internal_2_$__cuda_sm20_div_s64
        .type           $__internal_2_$__cuda_sm20_div_s64,@function
        .size           $__internal_2_$__cuda_sm20_div_s64,($__internal_3_$__cuda_sm20_dsqrt_rn_f64_mediumpath_v1 - $__internal_2_$__cuda_sm20_div_s64)
$__internal_2_$__cuda_sm20_div_s64:
        /* <DEDUP_REMOVED lines=14> */
[----:B------:R-:W-:-:S03]  /*1000*/  IMAD.HI.U32 R10, R4, R13, RZ ;  /* 0x0000000d040a7227 */ /* 0x000fc600078e00ff */
[----:B------:R-:W-:Y:S01]  /*1010*/  IADD3.X R15, RZ, ~R11, RZ, P0, !PT ;  /* 0x8000000bff0f7210 */ /* 0x000fe200007fe4ff */
[----:B------:R-:W-:-:S04]  /*1020*/  IMAD.MOV.U32 R11, RZ, RZ, R4 ;  /* 0x000000ffff0b7224 */ /* 0x000fc800078e0004 */
[----:B------:R-:W-:-:S04]  /*1030*/  IMAD.WIDE.U32 R10, P0, R4, R15, R10 ;  /* 0x0000000f040a7225 */ /* 0x000fc8000780000a */
[C---:B------:R-:W-:Y:S02]  /*1040*/  IMAD R17, R5.reuse, R15, RZ ;  /* 0x0000000f05117224 */ /* 0x040fe400078e02ff */
[----:B------:R-:W-:-:S04]  /*1050*/  IMAD.HI.U32 R10, P1, R5, R13, R10 ;  /* 0x0000000d050a7227 */ /* 0x000fc8000782000a */
[----:B------:R-:W-:Y:S01]  /*1060*/  IMAD.HI.U32 R15, R5, R15, RZ ;  /* 0x0000000f050f7227 */ /* 0x000fe200078e00ff */
[----:B------:R-:W-:-:S03]  /*1070*/  IADD3 R11, P2, R17, R10, RZ ;  /* 0x0000000a110b7210 */ /* 0x000fc60007f5e0ff */
[----:B------:R-:W-:Y:S02]  /*1080*/  IMAD.X R6, R15, 0x1, R5, P0 ;  /* 0x000000010f067824 */ /* 0x000fe400000e0605 */
[----:B------:R-:W-:-:S03]  /*1090*/  IMAD.WIDE.U32 R4, R11, UR4, RZ ;  /* 0x000000040b047c25 */ /* 0x000fc6000f8e00ff */
[----:B------:R-:W-:Y:S01]  /*10a0*/  IADD3.X R13, RZ, RZ, R6, P2, P1 ;  /* 0x000000ffff0d7210 */ /* 0x000fe200017e2406 */
[----:B------:R-:W-:Y:S01]  /*10b0*/  IMAD R6, R11, UR5, R5 ;  /* 0x000000050b067c24 */ /* 0x000fe2000f8e0205 */
[----:B------:R-:W-:Y:S02]  /*10c0*/  IADD3 R5, P0, RZ, -R4, RZ ;  /* 0x80000004ff057210 */ /* 0x000fe40007f1e0ff */
[----:B------:R-:W-:Y:S01]  /*10d0*/  IADD3 R4, P4, RZ, -R3, RZ ;  /* 0x80000003ff047210 */ /* 0x000fe20007f9e0ff */
[----:B------:R-:W-:Y:S02]  /*10e0*/  IMAD R6, R13, UR4, R6 ;  /* 0x000000040d067c24 */ /* 0x000fe4000f8e0206 */
[----:B------:R-:W-:Y:S01]  /*10f0*/  IMAD.HI.U32 R10, R11, R5, RZ ;  /* 0x000000050b0a7227 */ /* 0x000fe200078e00ff */
[----:B------:R-:W-:Y:S02]  /*1100*/  SEL R3, R4, R3, !P3 ;  /* 0x0000000304037207 */ /* 0x000fe40005800000 */
[----:B------:R-:W-:-:S05]  /*1110*/  IADD3.X R12, RZ, ~R6, RZ, P0, !PT ;  /* 0x80000006ff0c7210 */ /* 0x000fca00007fe4ff */
[----:B------:R-:W-:-:S04]  /*1120*/  IMAD.WIDE.U32 R10, P0, R11, R12, R10 ;  /* 0x0000000c0b0a7225 */ /* 0x000fc8000780000a */
[----:B------:R-:W-:-:S04]  /*1130*/  IMAD.HI.U32 R6, P1, R13, R5, R10 ;  /* 0x000000050d067227 */ /* 0x000fc8000782000a */
[CC--:B------:R-:W-:Y:S02]  /*1140*/  IMAD R5, R13.reuse, R12.reuse, RZ ;  /* 0x0000000c0d057224 */ /* 0x0c0fe400078e02ff */
[----:B------:R-:W-:-:S03]  /*1150*/  IMAD.HI.U32 R12, R13, R12, RZ ;  /* 0x0000000c0d0c7227 */ /* 0x000fc600078e00ff */
[----:B------:R-:W-:Y:S01]  /*1160*/  IADD3 R6, P2, R5, R6, RZ ;  /* 0x0000000605067210 */ /* 0x000fe20007f5e0ff */
[----:B------:R-:W-:Y:S02]  /*1170*/  IMAD.X R5, RZ, RZ, ~R2, P4 ;  /* 0x000000ffff057224 */ /* 0x000fe400020e0e02 */
[----:B------:R-:W-:Y:S02]  /*1180*/  IMAD.X R13, R12, 0x1, R13, P0 ;  /* 0x000000010c0d7824 */ /* 0x000fe400000e060d */
[----:B------:R-:W-:Y:S01]  /*1190*/  IMAD.HI.U32 R4, R6, R3, RZ ;  /* 0x0000000306047227 */ /* 0x000fe200078e00ff */
[----:B------:R-:W-:Y:S01]  /*11a0*/  SEL R12, R5, R2, !P3 ;  /* 0x00000002050c7207 */ /* 0x000fe20005800000 */
[----:B------:R-:W-:Y:S01]  /*11b0*/  HFMA2.MMA R5, -RZ, RZ, 0, 0 ;  /* 0x00000000ff057435 */ /* 0x000fe200000001ff */
[----:B------:R-:W-:Y:S02]  /*11c0*/  IADD3.X R13, RZ, RZ, R13, P2, P1 ;  /* 0x000000ffff0d7210 */ /* 0x000fe400017e240d */
[----:B------:R-:W-:-:S03]  /*11d0*/  LOP3.LUT R2, R2, UR9, RZ, 0x3c, !PT ;  /* 0x0000000902027c12 */ /* 0x000fc6000f8e3cff */
[-C--:B------:R-:W-:Y:S01]  /*11e0*/  IMAD R11, R13, R12.reuse, RZ ;  /* 0x0000000c0d0b7224 */ /* 0x080fe200078e02ff */
[----:B------:R-:W-:Y:S01]  /*11f0*/  ISETP.GE.AND P2, PT, R2, RZ, PT ;  /* 0x000000ff0200720c */ /* 0x000fe20003f46270 */
[----:B------:R-:W-:Y:S02]  /*1200*/  IMAD.MOV.U32 R2, RZ, RZ, R0 ;  /* 0x000000ffff027224 */ /* 0x000fe400078e0000 */
[----:B------:R-:W-:-:S04]  /*1210*/  IMAD.WIDE.U32 R4, R6, R12, R4 ;  /* 0x0000000c06047225 */ /* 0x000fc800078e0004 */
[----:B------:R-:W-:-:S04]  /*1220*/  IMAD.HI.U32 R6, R13, R12, RZ ;  /* 0x0000000c0d067227 */ /* 0x000fc800078e00ff */
[----:B------:R-:W-:-:S04]  /*1230*/  IMAD.HI.U32 R4, P0, R13, R3, R4 ;  /* 0x000000030d047227 */ /* 0x000fc80007800004 */
[----:B------:R-:W-:Y:S01]  /*1240*/  IMAD.X R6, RZ, RZ, R6, P0 ;  /* 0x000000ffff067224 */ /* 0x000fe200000e0606 */
[----:B------:R-:W-:-:S05]  /*1250*/  IADD3 R11, P1, R11, R4, RZ ;  /* 0x000000040b0b7210 */ /* 0x000fca0007f3e0ff */
[----:B------:R-:W-:-:S04]  /*1260*/  IMAD.WIDE.U32 R4, R11, UR4, RZ ;  /* 0x000000040b047c25 */ /* 0x000fc8000f8e00ff */
[----:B------:R-:W-:Y:S01]  /*1270*/  IMAD.X R6, RZ, RZ, R6, P1 ;  /* 0x000000ffff067224 */ /* 0x000fe200008e0606 */
[----:B------:R-:W-:Y:S01]  /*1280*/  IADD3 R10, P1, -R4, R3, RZ ;  /* 0x00000003040a7210 */ /* 0x000fe20007f3e1ff */
[----:B------:R-:W-:-:S03]  /*1290*/  IMAD R5, R11, UR5, R5 ;  /* 0x000000050b057c24 */ /* 0x000fc6000f8e0205 */
[----:B------:R-:W-:Y:S01]  /*12a0*/  ISETP.GE.U32.AND P0, PT, R10, UR4, PT ;  /* 0x000000040a007c0c */ /* 0x000fe2000bf06070 */
[----:B------:R-:W-:-:S05]  /*12b0*/  IMAD R5, R6, UR4, R5 ;  /* 0x0000000406057c24 */ /* 0x000fca000f8e0205 */
[----:B------:R-:W-:Y:S02]  /*12c0*/  IADD3.X R5, ~R5, R12, RZ, P1, !PT ;  /* 0x0000000c05057210 */ /* 0x000fe40000ffe5ff */
[----:B------:R-:W-:Y:S02]  /*12d0*/  IADD3 R3, P1, R10, -UR4, RZ ;  /* 0x800000040a037c10 */ /* 0x000fe4000ff3e0ff */
[C---:B------:R-:W-:Y:S02]  /*12e0*/  ISETP.GE.U32.AND.EX P0, PT, R5.reuse, UR5, PT, P0 ;  /* 0x0000000505007c0c */ /* 0x040fe4000bf06100 */
[----:B------:R-:W-:Y:S02]  /*12f0*/  IADD3.X R4, R5, ~UR5, RZ, P1, !PT ;  /* 0x8000000505047c10 */ /* 0x000fe40008ffe4ff */
[----:B------:R-:W-:Y:S02]  /*1300*/  SEL R3, R3, R10, P0 ;  /* 0x0000000a03037207 */ /* 0x000fe40000000000 */
[----:B------:R-:W-:-:S02]  /*1310*/  SEL R4, R4, R5, P0 ;  /* 0x0000000504047207 */ /* 0x000fc40000000000 */
[----:B------:R-:W-:Y:S01]  /*1320*/  ISETP.GE.U32.AND P1, PT, R3, UR4, PT ;  /* 0x0000000403007c0c */ /* 0x000fe2000bf26070 */
[----:B------:R-:W-:-:S03]  /*1330*/  IMAD.MOV.U32 R3, RZ, RZ, 0x0 ;  /* 0x00000000ff037424 */ /* 0x000fc600078e00ff */
[----:B------:R-:W-:Y:S01]  /*1340*/  ISETP.GE.U32.AND.EX P1, PT, R4, UR5, PT, P1 ;  /* 0x0000000504007c0c */ /* 0x000fe2000bf26110 */
[----:B------:R-:W-:Y:S01]  /*1350*/  @P0 VIADD R11, R11, 0x1 ;  /* 0x000000010b0b0836 */ /* 0x000fe20000000000 */
[----:B------:R-:W-:-:S04]  /*1360*/  ISETP.NE.U32.AND P0, PT, RZ, UR8, PT ;  /* 0x00000008ff007c0c */ /* 0x000fc8000bf05070 */
[----:B------:R-:W-:-:S07]  /*1370*/  ISETP.NE.AND.EX P0, PT, RZ, UR9, PT, P0 ;  /* 0x00000009ff007c0c */ /* 0x000fce000bf05300 */
[----:B------:R-:W-:-:S05]  /*1380*/  @P1 VIADD R11, R11, 0x1 ;  /* 0x000000010b0b1836 */ /* 0x000fca0000000000 */
[----:B------:R-:W-:-:S04]  /*1390*/  @!P2 IADD3 R11, RZ, -R11, RZ ;  /* 0x8000000bff0ba210 */ /* 0x000fc80007ffe0ff */
[----:B------:R-:W-:Y:S01]  /*13a0*/  SEL R11, R11, 0xffffffff, P0 ;  /* 0xffffffff0b0b7807 */ /* 0x000fe20000000000 */
[----:B------:R-:W-:Y:S06]  /*13b0*/  RET.REL.NODEC R2 `(_ZN2at6native19triu_indices_kernelIiEEvPT_lllll) ;  /* 0xffffffec02107950 */ /* 0x000fec0003c3ffff */
        .weak           $__internal_3_$__cuda_sm20_dsqrt_rn_f64_mediumpath_v1
        .type           $__internal_3_$__cuda_sm20_dsqrt_rn_f64_mediumpath_v1,@function
        .size           $__internal_3_$__cuda_sm20_dsqrt_rn_f64_mediumpath_v1,(.L_x_73 - $__internal_3_$__cuda_sm20_dsqrt_rn_f64_mediumpath_v1)
$__internal_3_$__cuda_sm20_dsqrt_rn_f64_mediumpath_v1:
[----:B------:R-:W-:Y:S01]  /*13c0*/  ISETP.GE.U32.AND P0, PT, R20, -0x3400000, PT ;  /* 0xfcc000001400780c */ /* 0x000fe20003f06070 */
[----:B------:R-:W-:Y:S01]  /*13d0*/  BSSY B3, `(.L_x_29) ;  /* 0x0000026000037945 */ /* 0x000fe20003800000 */
[----:B------:R-:W-:Y:S01]  /*13e0*/  MOV R23, R17 ;  /* 0x0000001100177202 */ /* 0x000fe20000000f00 */
[----:B------:R-:W-:Y:S02]  /*13f0*/  IMAD.MOV.U32 R20, RZ, RZ, R0 ;  /* 0x000000ffff147224 */ /* 0x000fe400078e0000 */
[----:B------:R-:W-:-:S08]  /*1400*/  IMAD.MOV.U32 R24, RZ, RZ, R2 ;  /* 0x000000ffff187224 */ /* 0x000fd000078e0002 */
        /* <DEDUP_REMOVED lines=9> */
.L_x_30:
        /* <DEDUP_REMOVED lines=9> */
[----:B------:R-:W-:Y:S01]  /*1530*/  IMAD.MOV.U32 R20, RZ, RZ, 0x0 ;  /* 0x00000000ff147424 */ /* 0x000fe200078e00ff */
[----:B------:R-:W-:Y:S01]  /*1540*/  MOV R22, RZ ;  /* 0x000000ff00167202 */ /* 0x000fe20000000f00 */
[----:B------:R-:W-:-:S03]  /*1550*/  IMAD.MOV.U32 R21, RZ, RZ, 0x3fd80000 ;  /* 0x3fd80000ff157424 */ /* 0x000fc600078e00ff */
[----:B------:R-:W0:Y:S02]  /*1560*/  MUFU.RSQ64H R23, R25 ;  /* 0x0000001900177308 */ /* 0x000e240000001c00 */
[----:B0-----:R-:W-:-:S08]  /*1570*/  DMUL R18, R22, R22 ;  /* 0x0000001616127228 */ /* 0x001fd00000000000 */
[----:B------:R-:W-:-:S08]  /*1580*/  DFMA R18, R24, -R18, 1 ;  /* 0x3ff000001812742b */ /* 0x000fd00000000812 */
[----:B------:R-:W-:Y:S02]  /*1590*/  DFMA R20, R18, R20, 0.5 ;  /* 0x3fe000001214742b */ /* 0x000fe40000000014 */
[----:B------:R-:W-:-:S08]  /*15a0*/  DMUL R18, R22, R18 ;  /* 0x0000001216127228 */ /* 0x000fd00000000000 */
[----:B------:R-:W-:-:S08]  /*15b0*/  DFMA R20, R20, R18, R22 ;  /* 0x000000121414722b */ /* 0x000fd00000000016 */
[----:B------:R-:W-:Y:S02]  /*15c0*/  DMUL R18, R24, R20 ;  /* 0x0000001418127228 */ /* 0x000fe40000000000 */
[----:B------:R-:W-:-:S06]  /*15d0*/  IADD3 R21, R21, -0x100000, RZ ;  /* 0xfff0000015157810 */ /* 0x000fcc0007ffe0ff */
[----:B------:R-:W-:-:S08]  /*15e0*/  DFMA R22, R18, -R18, R24 ;  /* 0x800000121216722b */ /* 0x000fd00000000018 */
[----:B------:R-:W-:-:S10]  /*15f0*/  DFMA R18, R20, R22, R18 ;  /* 0x000000161412722b */ /* 0x000fd40000000012 */
[----:B------:R-:W-:Y:S01]  /*1600*/  VIADD R19, R19, 0xfcb00000 ;  /* 0xfcb0000013137836 */ /* 0x000fe20000000000 */
[----:B------:R-:W-:Y:S06]  /*1610*/  BRA `(.L_x_31) ;  /* 0x0000000000047947 */ /* 0x000fec0003800000 */
.L_x_32:
[----:B------:R-:W-:-:S11]  /*1620*/  DADD R18, R22, R22 ;  /* 0x0000000016127229 */ /* 0x000fd60000000016 */
.L_x_31:
[----:B------:R-:W-:Y:S05]  /*1630*/  BSYNC B3 ;  /* 0x0000000000037941 */ /* 0x000fea0003800000 */
.L_x_29:
[----:B------:R-:W-:Y:S01]  /*1640*/  IMAD.MOV.U32 R27, RZ, RZ, 0x0 ;  /* 0x00000000ff1b7424 */ /* 0x000fe200078e00ff */
[----:B------:R-:W-:Y:S01]  /*1650*/  MOV R25, R19 ;  /* 0x0000001300197202 */ /* 0x000fe20000000f00 */
[----:B------:R-:W-:Y:S02]  /*1660*/  IMAD.MOV.U32 R24, RZ, RZ, R18 ;  /* 0x000000ffff187224 */ /* 0x000fe400078e0012 */
[----:B------:R-:W-:Y:S05]  /*1670*/  RET.REL.NODEC R26 `(_ZN2at6native19triu_indices_kernelIiEEvPT_lllll) ;  /* 0xffffffe81a607950 */ /* 0x000fea0003c3ffff */
.L_x_33:
        /* <DEDUP_REMOVED lines=16> */
.L_x_73:


//--------------------- .text._ZN2at6native19tril_indices_kernelIlEEvPT_lllll --------------------------
	.section	.text._ZN2at6native19tril_indices_kernelIlEEvPT_lllll,"ax",@progbits
	.align	128
        .global         _ZN2at6native19tril_indices_kernelIlEEvPT_lllll
        .type           _ZN2at6native19tril_indices_kernelIlEEvPT_lllll,@function
        .size           _ZN2at6native19tril_indices_kernelIlEEvPT_lllll,(.L_x_75 - _ZN2at6native19tril_indices_kernelIlEEvPT_lllll)
        .other          _ZN2at6native19tril_indices_kernelIlEEvPT_lllll,@"STO_CUDA_ENTRY STV_DEFAULT"
_ZN2at6native19tril_indices_kernelIlEEvPT_lllll:
.text._ZN2at6native19tril_indices_kernelIlEEvPT_lllll:
        /* <DEDUP_REMOVED lines=13> */
[----:B------:R-:W-:Y:S03]  /*00d0*/  BSSY B0, `(.L_x_34) ;  /* 0x00000c4000007945 */ /* 0x000fe60003800000 */
[----:B------:R-:W-:-:S13]  /*00e0*/  ISETP.GE.AND.EX P0, PT, R15, UR9, PT, P0 ;  /* 0x000000090f007c0c */ /* 0x000fda000bf06300 */
[----:B------:R-:W-:Y:S05]  /*00f0*/  @!P0 BRA `(.L_x_35) ;  /* 0x0000000000dc8947 */ /* 0x000fea0003800000 */
[----:B------:R-:W-:Y:S01]  /*0100*/  IADD3 R2, P0, R14, -UR8, RZ ;  /* 0x800000080e027c10 */ /* 0x000fe2000ff1e0ff */
[----:B------:R-:W-:Y:S01]  /*0110*/  ULDC UR4, c[0x0][0x22c] ;  /* 0x00008b0000047ab9 */ /* 0x000fe20000000800 */
[----:B------:R-:W-:Y:S01]  /*0120*/  BSSY B1, `(.L_x_36) ;  /* 0x000002e000017945 */ /* 0x000fe20003800000 */
[----:B------:R-:W-:Y:S01]  /*0130*/  IMAD.U32 R5, RZ, RZ, UR4 ;  /* 0x00000004ff057e24 */ /* 0x000fe2000f8e00ff */
[----:B------:R-:W-:-:S04]  /*0140*/  IADD3.X R3, R15, ~UR9, RZ, P0, !PT ;  /* 0x800000090f037c10 */ /* 0x000fc800087fe4ff */
[----:B------:R-:W-:-:S04]  /*0150*/  LOP3.LUT R0, R3, R5, RZ, 0xfc, !PT ;  /* 0x0000000503007212 */ /* 0x000fc800078efcff */
[----:B------:R-:W-:-:S13]  /*0160*/  ISETP.NE.U32.AND P0, PT, R0, RZ, PT ;  /* 0x000000ff0000720c */ /* 0x000fda0003f05070 */
[----:B------:R-:W-:Y:S05]  /*0170*/  @!P0 BRA `(.L_x_37) ;  /* 0x00000000003c8947 */ /* 0x000fea0003800000 */
[----:B------:R-:W-:-:S07]  /*0180*/  MOV R0, 0x1a0 ;  /* 0x000001a000007802 */ /* 0x000fce0000000f00 */
[----:B------:R-:W-:Y:S05]  /*0190*/  CALL.REL.NOINC `($__internal_4_$__cuda_sm20_div_s64) ;  /* 0x0000000c00187944 */ /* 0x000fea0003c00000 */
[----:B------:R-:W-:Y:S01]  /*01a0*/  IADD3 R11, P0, RZ, -R6, RZ ;  /* 0x80000006ff0b7210 */ /* 0x000fe20007f1e0ff */
[----:B------:R-:W-:Y:S02]  /*01b0*/  ULDC.64 UR4, c[0x0][0x228] ;  /* 0x00008a0000047ab9 */ /* 0x000fe40000000a00 */
[----:B------:R-:W-:Y:S02]  /*01c0*/  IMAD.U32 R7, RZ, RZ, UR4 ;  /* 0x00000004ff077e24 */ /* 0x000fe4000f8e00ff */
[----:B------:R-:W-:Y:S02]  /*01d0*/  IMAD.X R0, RZ, RZ, ~R9, P0 ;  /* 0x000000ffff007224 */ /* 0x000fe400000e0e09 */
[----:B------:R-:W-:Y:S02]  /*01e0*/  IMAD.U32 R5, RZ, RZ, UR5 ;  /* 0x00000005ff057e24 */ /* 0x000fe4000f8e00ff */
[-C--:B------:R-:W-:Y:S02]  /*01f0*/  IMAD R0, R0, R7.reuse, RZ ;  /* 0x0000000700007224 */ /* 0x080fe400078e02ff */
[----:B------:R-:W-:-:S04]  /*0200*/  IMAD.WIDE.U32 R2, R11, R7, R2 ;  /* 0x000000070b027225 */ /* 0x000fc800078e0002 */
[----:B------:R-:W-:Y:S01]  /*0210*/  IMAD R11, R11, R5, R0 ;  /* 0x000000050b0b7224 */ /* 0x000fe200078e0200 */
[----:B------:R-:W-:Y:S01]  /*0220*/  MOV R0, R2 ;  /* 0x0000000200007202 */ /* 0x000fe20000000f00 */
[----:B------:R-:W-:Y:S02]  /*0230*/  IMAD.MOV.U32 R2, RZ, RZ, R6 ;  /* 0x000000ffff027224 */ /* 0x000fe400078e0006 */
[----:B------:R-:W-:Y:S02]  /*0240*/  IMAD.IADD R11, R3, 0x1, R11 ;  /* 0x00000001030b7824 */ /* 0x000fe400078e020b */
[----:B------:R-:W-:Y:S01]  /*0250*/  IMAD.MOV.U32 R3, RZ, RZ, R9 ;  /* 0x000000ffff037224 */ /* 0x000fe200078e0009 */
[----:B------:R-:W-:Y:S06]  /*0260*/  BRA `(.L_x_38) ;  /* 0x0000000000647947 */ /* 0x000fec0003800000 */
.L_x_37:
[----:B------:R-:W-:Y:S01]  /*0270*/  ULDC UR4, c[0x0][0x228] ;  /* 0x00008a0000047ab9 */ /* 0x000fe20000000800 */
[----:B------:R-:W-:Y:S02]  /*0280*/  IMAD.MOV.U32 R11, RZ, RZ, RZ ;  /* 0x000000ffff0b7224 */ /* 0x000fe400078e00ff */
[----:B------:R-:W-:-:S04]  /*0290*/  IMAD.U32 R7, RZ, RZ, UR4 ;  /* 0x00000004ff077e24 */ /* 0x000fc8000f8e00ff */
[----:B------:R-:W0:Y:S01]  /*02a0*/  I2F.U32.RP R0, R7 ;  /* 0x0000000700007306 */ /* 0x000e220000209000 */
[----:B------:R-:W-:-:S07]  /*02b0*/  ISETP.NE.U32.AND P2, PT, R7, RZ, PT ;  /* 0x000000ff0700720c */ /* 0x000fce0003f45070 */
[----:B0-----:R-:W0:Y:S02]  /*02c0*/  MUFU.RCP R0, R0 ;  /* 0x0000000000007308 */ /* 0x001e240000001000 */
[----:B0-----:R-:W-:-:S06]  /*02d0*/  IADD3 R8, R0, 0xffffffe, RZ ;  /* 0x0ffffffe00087810 */ /* 0x001fcc0007ffe0ff */
[----:B------:R0:W1:Y:S02]  /*02e0*/  F2I.FTZ.U32.TRUNC.NTZ R9, R8 ;  /* 0x0000000800097305 */ /* 0x000064000021f000 */
[----:B0-----:R-:W-:Y:S02]  /*02f0*/  IMAD.MOV.U32 R8, RZ, RZ, RZ ;  /* 0x000000ffff087224 */ /* 0x001fe400078e00ff */
[----:B-1----:R-:W-:-:S04]  /*0300*/  IMAD R3, R9, R7, RZ ;  /* 0x0000000709037224 */ /* 0x002fc800078e02ff */
[----:B------:R-:W-:-:S04]  /*0310*/  IMAD.MOV R3, RZ, RZ, -R3 ;  /* 0x000000ffff037224 */ /* 0x000fc800078e0a03 */
[----:B------:R-:W-:Y:S01]  /*0320*/  IMAD.HI.U32 R9, R9, R3, R8 ;  /* 0x0000000309097227 */ /* 0x000fe200078e0008 */
[----:B------:R-:W-:-:S05]  /*0330*/  HFMA2.MMA R3, -RZ, RZ, 0, 0 ;  /* 0x00000000ff037435 */ /* 0x000fca00000001ff */
[----:B------:R-:W-:-:S04]  /*0340*/  IMAD.HI.U32 R9, R9, R2, RZ ;  /* 0x0000000209097227 */ /* 0x000fc800078e00ff */
[----:B------:R-:W-:-:S04]  /*0350*/  IMAD.MOV R4, RZ, RZ, -R9 ;  /* 0x000000ffff047224 */ /* 0x000fc800078e0a09 */
[----:B------:R-:W-:-:S05]  /*0360*/  IMAD R4, R7, R4, R2 ;  /* 0x0000000407047224 */ /* 0x000fca00078e0202 */
[----:B------:R-:W-:-:S13]  /*0370*/  ISETP.GE.U32.AND P0, PT, R4, R7, PT ;  /* 0x000000070400720c */ /* 0x000fda0003f06070 */
[----:B------:R-:W-:Y:S01]  /*0380*/  @P0 IMAD.IADD R4, R4, 0x1, -R7 ;  /* 0x0000000104040824 */ /* 0x000fe200078e0a07 */
[----:B------:R-:W-:-:S04]  /*0390*/  @P0 IADD3 R9, R9, 0x1, RZ ;  /* 0x0000000109090810 */ /* 0x000fc80007ffe0ff */
[----:B------:R-:W-:-:S13]  /*03a0*/  ISETP.GE.U32.AND P1, PT, R4, R7, PT ;  /* 0x000000070400720c */ /* 0x000fda0003f26070 */
[----:B------:R-:W-:Y:S01]  /*03b0*/  @P1 VIADD R9, R9, 0x1 ;  /* 0x0000000109091836 */ /* 0x000fe20000000000 */
[----:B------:R-:W-:-:S05]  /*03c0*/  @!P2 LOP3.LUT R9, RZ, R7, RZ, 0x33, !PT ;  /* 0x00000007ff09a212 */ /* 0x000fca00078e33ff */
[----:B------:R-:W-:-:S04]  /*03d0*/  IMAD.MOV R0, RZ, RZ, -R9 ;  /* 0x000000ffff007224 */ /* 0x000fc800078e0a09 */
[----:B------:R-:W-:Y:S02]  /*03e0*/  IMAD R0, R7, R0, R2 ;  /* 0x0000000007007224 */ /* 0x000fe400078e0202 */
[----:B------:R-:W-:-:S07]  /*03f0*/  IMAD.MOV.U32 R2, RZ, RZ, R9 ;  /* 0x000000ffff027224 */ /* 0x000fce00078e0009 */
.L_x_38:
[----:B------:R-:W-:Y:S05]  /*0400*/  BSYNC B1 ;  /* 0x0000000000017941 */ /* 0x000fea0003800000 */
.L_x_36:
[----:B------:R-:W-:Y:S02]  /*0410*/  ULDC.64 UR4, c[0x0][0x220] ;  /* 0x0000880000047ab9 */ /* 0x000fe40000000a00 */
[----:B------:R-:W-:-:S04]  /*0420*/  UIADD3 UR4, UP0, -UR4, 0x1, URZ ;  /* 0x0000000104047890 */ /* 0x000fc8000ff1e13f */
[----:B------:R-:W-:Y:S02]  /*0430*/  UIADD3.X UR5, URZ, ~UR5, URZ, UP0, !UPT ;  /* 0x800000053f057290 */ /* 0x000fe400087fe43f */
[----:B------:R-:W-:-:S04]  /*0440*/  IADD3 R18, P0, P1, R2, UR4, R7 ;  /* 0x0000000402127c10 */ /* 0x000fc8000f91e007 */
[----:B------:R-:W-:Y:S01]  /*0450*/  IADD3.X R3, R3, UR5, R5, P0, P1 ;  /* 0x0000000503037c10 */ /* 0x000fe200087e2405 */
[----:B------:R-:W-:Y:S08]  /*0460*/  BRA `(.L_x_39) ;  /* 0x0000000800287947 */ /* 0x000ff00003800000 */
.L_x_35:
[----:B------:R-:W0:Y:S01]  /*0470*/  LDC.64 R18, c[0x0][0x220] ;  /* 0x00008800ff127b82 */ /* 0x000e220000000a00 */
[C---:B------:R-:W-:Y:S01]  /*0480*/  SHF.L.U64.HI R13, R14.reuse, 0x3, R15 ;  /* 0x000000030e0d7819 */ /* 0x040fe2000001020f */
[----:B------:R-:W-:Y:S01]  /*0490*/  IMAD.SHL.U32 R12, R14, 0x8, RZ ;  /* 0x000000080e0c7824 */ /* 0x000fe200078e00ff */
[----:B------:R-:W-:Y:S01]  /*04a0*/  BSSY B1, `(.L_x_40) ;  /* 0x0000021000017945 */ /* 0x000fe20003800000 */
[----:B------:R-:W-:Y:S02]  /*04b0*/  IMAD.MOV.U32 R6, RZ, RZ, 0x0 ;  /* 0x00000000ff067424 */ /* 0x000fe400078e00ff */
[----:B------:R-:W-:Y:S02]  /*04c0*/  IMAD.MOV.U32 R7, RZ, RZ, 0x3fd80000 ;  /* 0x3fd80000ff077424 */ /* 0x000fe400078e00ff */
[C---:B0-----:R-:W-:Y:S01]  /*04d0*/  IMAD.SHL.U32 R20, R18.reuse, 0x2, RZ ;  /* 0x0000000212147824 */ /* 0x041fe200078e00ff */
[----:B------:R-:W-:-:S04]  /*04e0*/  SHF.L.U64.HI R18, R18, 0x1, R19 ;  /* 0x0000000112127819 */ /* 0x000fc80000010213 */
[----:B------:R-:W-:-:S04]  /*04f0*/  IADD3 R19, P0, R20, -0x1, RZ ;  /* 0xffffffff14137810 */ /* 0x000fc80007f1e0ff */
[----:B------:R-:W-:Y:S01]  /*0500*/  IADD3.X R0, R18, -0x1, RZ, P0, !PT ;  /* 0xffffffff12007810 */ /* 0x000fe200007fe4ff */
[----:B------:R-:W-:-:S04]  /*0510*/  IMAD.WIDE.U32 R12, R19, R19, R12 ;  /* 0x00000013130c7225 */ /* 0x000fc800078e000c */
[----:B------:R-:W-:Y:S02]  /*0520*/  IMAD R2, R0, R19, RZ ;  /* 0x0000001300027224 */ /* 0x000fe400078e02ff */
[----:B------:R-:W-:Y:S02]  /*0530*/  IMAD.MOV.U32 R10, RZ, RZ, R12 ;  /* 0x000000ffff0a7224 */ /* 0x000fe400078e000c */
[----:B------:R-:W-:-:S04]  /*0540*/  IMAD R11, R19, R0, R2 ;  /* 0x00000000130b7224 */ /* 0x000fc800078e0202 */
[----:B------:R-:W-:-:S04]  /*0550*/  IMAD.IADD R11, R13, 0x1, R11 ;  /* 0x000000010d0b7824 */ /* 0x000fc800078e020b */
[----:B------:R-:W0:Y:S08]  /*0560*/  I2F.F64.S64 R16, R10 ;  /* 0x0000000a00107312 */ /* 0x000e300000301c00 */
[----:B0-----:R-:W0:Y:S01]  /*0570*/  MUFU.RSQ64H R5, R17 ;  /* 0x0000001100057308 */ /* 0x001e220000001c00 */
[----:B------:R-:W-:-:S04]  /*0580*/  IADD3 R4, R17, -0x3500000, RZ ;  /* 0xfcb0000011047810 */ /* 0x000fc80007ffe0ff */
[----:B------:R-:W-:Y:S02]  /*0590*/  ISETP.GE.U32.AND P0, PT, R4, 0x7ca00000, PT ;  /* 0x7ca000000400780c */ /* 0x000fe40003f06070 */
        /* <DEDUP_REMOVED lines=13> */
[----:B------:R-:W-:-:S07]  /*0670*/  MOV R22, 0x690 ;  /* 0x0000069000167802 */ /* 0x000fce0000000f00 */
[----:B------:R-:W-:Y:S05]  /*0680*/  CALL.REL.NOINC `($__internal_5_$__cuda_sm20_dsqrt_rn_f64_mediumpath_v1) ;  /* 0x0000000c00307944 */ /* 0x000fea0003c00000 */
[----:B------:R-:W-:Y:S02]  /*0690*/  IMAD.MOV.U32 R22, RZ, RZ, R4 ;  /* 0x000000ffff167224 */ /* 0x000fe400078e0004 */
[----:B------:R-:W-:-:S07]  /*06a0*/  IMAD.MOV.U32 R23, RZ, RZ, R5 ;  /* 0x000000ffff177224 */ /* 0x000fce00078e0005 */
.L_x_41:
[----:B------:R-:W-:Y:S05]  /*06b0*/  BSYNC B1 ;  /* 0x0000000000017941 */ /* 0x000fea0003800000 */
.L_x_40:
[----:B------:R-:W-:Y:S01]  /*06c0*/  IADD3 R20, P0, -R20, 0x1, RZ ;  /* 0x0000000114147810 */ /* 0x000fe20007f1e1ff */
[----:B------:R-:W-:Y:S01]  /*06d0*/  DMUL R6, R22, R22 ;  /* 0x0000001616067228 */ /* 0x000fe20000000000 */
[----:B------:R-:W-:Y:S03]  /*06e0*/  BSSY B1, `(.L_x_42) ;  /* 0x0000058000017945 */ /* 0x000fe60003800000 */
[----:B------:R-:W-:-:S04]  /*06f0*/  IMAD.X R21, RZ, RZ, ~R18, P0 ;  /* 0x000000ffff157224 */ /* 0x000fc800000e0e12 */
[----:B------:R-:W0:Y:S08]  /*0700*/  I2F.F64.S64 R2, R20 ;  /* 0x0000001400027312 */ /* 0x000e300000301c00 */
[----:B------:R-:W1:Y:S01]  /*0710*/  F2I.S64.F64.TRUNC R6, R6 ;  /* 0x0000000600067311 */ /* 0x000e62000030d900 */
[----:B0-----:R-:W-:-:S08]  /*0720*/  DADD R2, R2, R22 ;  /* 0x0000000002027229 */ /* 0x001fd00000000016 */
[----:B------:R-:W-:Y:S01]  /*0730*/  DMUL R4, R2, 0.5 ;  /* 0x3fe0000002047828 */ /* 0x000fe20000000000 */
[----:B-1----:R-:W-:-:S04]  /*0740*/  ISETP.NE.U32.AND P0, PT, R12, R6, PT ;  /* 0x000000060c00720c */ /* 0x002fc80003f05070 */
[----:B------:R-:W-:Y:S01]  /*0750*/  ISETP.NE.AND.EX P0, PT, R11, R7, PT, P0 ;  /* 0x000000070b00720c */ /* 0x000fe20003f05300 */
[----:B------:R-:W0:Y:S02]  /*0760*/  F2I.S64.F64.FLOOR R2, R4 ;  /* 0x0000000400027311 */ /* 0x000e240000305900 */
[----:B0-----:R-:W-:-:S10]  /*0770*/  MOV R18, R2 ;  /* 0x0000000200127202 */ /* 0x001fd40000000f00 */
[----:B------:R-:W-:Y:S05]  /*0780*/  @!P0 BRA `(.L_x_43) ;  /* 0x0000000400348947 */ /* 0x000fea0003800000 */
[----:B------:R-:W0:Y:S01]  /*0790*/  F2I.S64.F64.FLOOR R22, R22 ;  /* 0x0000001600167311 */ /* 0x000e220000305900 */
[----:B------:R-:W-:Y:S01]  /*07a0*/  IMAD.MOV.U32 R4, RZ, RZ, R12 ;  /* 0x000000ffff047224 */ /* 0x000fe200078e000c */
[----:B------:R-:W-:Y:S01]  /*07b0*/  BSSY B2, `(.L_x_44) ;  /* 0x0000021000027945 */ /* 0x000fe20003800000 */
[----:B------:R-:W-:Y:S02]  /*07c0*/  IMAD.MOV.U32 R5, RZ, RZ, R11 ;  /* 0x000000ffff057224 */ /* 0x000fe400078e000b */
[----:B------:R-:W-:Y:S02]  /*07d0*/  IMAD.MOV.U32 R10, RZ, RZ, 0x0 ;  /* 0x00000000ff0a7424 */ /* 0x000fe400078e00ff */
[----:B------:R-:W-:Y:S01]  /*07e0*/  IMAD.MOV.U32 R11, RZ, RZ, 0x3fd80000 ;  /* 0x3fd80000ff0b7424 */ /* 0x000fe200078e00ff */
[----:B0-----:R-:W-:-:S05]  /*07f0*/  IADD3 R9, P0, RZ, -R22, RZ ;  /* 0x80000016ff097210 */ /* 0x001fca0007f1e0ff */
[----:B------:R-:W-:Y:S02]  /*0800*/  IMAD.X R7, RZ, RZ, ~R23, P0 ;  /* 0x000000ffff077224 */ /* 0x000fe400000e0e17 */
[----:B------:R-:W-:-:S04]  /*0810*/  IMAD.WIDE.U32 R4, R22, R9, R4 ;  /* 0x0000000916047225 */ /* 0x000fc800078e0004 */
[----:B------:R-:W-:Y:S01]  /*0820*/  IMAD R7, R7, R22, RZ ;  /* 0x0000001607077224 */ /* 0x000fe200078e02ff */
[----:B------:R-:W-:-:S03]  /*0830*/  MOV R6, R4 ;  /* 0x0000000400067202 */ /* 0x000fc60000000f00 */
[----:B------:R-:W-:-:S04]  /*0840*/  IMAD R7, R23, R9, R7 ;  /* 0x0000000917077224 */ /* 0x000fc800078e0207 */
[----:B------:R-:W-:-:S06]  /*0850*/  IMAD.IADD R7, R5, 0x1, R7 ;  /* 0x0000000105077824 */ /* 0x000fcc00078e0207 */
        /* <DEDUP_REMOVED lines=11> */
[----:B------:R-:W-:Y:S01]  /*0910*/  VIADD R11, R21, 0xfff00000 ;  /* 0xfff00000150b7836 */ /* 0x000fe20000000000 */
[----:B------:R-:W-:-:S05]  /*0920*/  MOV R10, R20 ;  /* 0x00000014000a7202 */ /* 0x000fca0000000f00 */
[----:B------:R-:W-:-:S08]  /*0930*/  DFMA R6, R8, -R8, |R6| ;  /* 0x800000080806722b */ /* 0x000fd00000000406 */
[----:B------:R-:W-:Y:S01]  /*0940*/  DFMA R12, R6, R10, R8 ;  /* 0x0000000a060c722b */ /* 0x000fe20000000008 */
[----:B------:R-:W-:Y:S10]  /*0950*/  @!P0 BRA `(.L_x_45) ;  /* 0x0000000000188947 */ /* 0x000ff40003800000 */
[----:B------:R-:W-:Y:S01]  /*0960*/  IMAD.MOV.U32 R2, RZ, RZ, R20 ;  /* 0x000000ffff027224 */ /* 0x000fe200078e0014 */
[----:B------:R-:W-:Y:S01]  /*0970*/  MOV R22, 0x9a0 ;  /* 0x000009a000167802 */ /* 0x000fe20000000f00 */
[----:B------:R-:W-:-:S07]  /*0980*/  IMAD.MOV.U32 R5, RZ, RZ, R11 ;  /* 0x000000ffff057224 */ /* 0x000fce00078e000b */
[----:B------:R-:W-:Y:S05]  /*0990*/  CALL.REL.NOINC `($__internal_5_$__cuda_sm20_dsqrt_rn_f64_mediumpath_v1) ;  /* 0x00000008006c7944 */ /* 0x000fea0003c00000 */
[----:B------:R-:W-:Y:S02]  /*09a0*/  IMAD.MOV.U32 R12, RZ, RZ, R4 ;  /* 0x000000ffff0c7224 */ /* 0x000fe400078e0004 */
[----:B------:R-:W-:-:S07]  /*09b0*/  IMAD.MOV.U32 R13, RZ, RZ, R5 ;  /* 0x000000ffff0d7224 */ /* 0x000fce00078e0005 */
.L_x_45:
[----:B------:R-:W-:Y:S05]  /*09c0*/  BSYNC B2 ;  /* 0x0000000000027941 */ /* 0x000fea0003800000 */
.L_x_44:
[----:B------:R-:W0:Y:S02]  /*09d0*/  F2I.S64.F64.CEIL R12, R12 ;  /* 0x0000000c000c7311 */ /* 0x000e240000309900 */
[----:B0-----:R-:W-:-:S04]  /*09e0*/  IADD3 R2, P1, -R12, R18, RZ ;  /* 0x000000120c027210 */ /* 0x001fc80007f3e1ff */
[----:B------:R-:W-:Y:S02]  /*09f0*/  ISETP.GT.U32.AND P0, PT, R2, RZ, PT ;  /* 0x000000ff0200720c */ /* 0x000fe40003f04070 */
[----:B------:R-:W-:Y:S02]  /*0a00*/  IADD3.X R4, ~R13, R3, RZ, P1, !PT ;  /* 0x000000030d047210 */ /* 0x000fe40000ffe5ff */
[----:B------:R-:W-:Y:S02]  /*0a10*/  IADD3 R17, P1, P2, R18, 0x1, R12 ;  /* 0x0000000112117810 */ /* 0x000fe40007a3e00c */
[----:B------:R-:W-:Y:S02]  /*0a20*/  ISETP.GT.AND.EX P0, PT, R4, RZ, PT, P0 ;  /* 0x000000ff0400720c */ /* 0x000fe40003f04300 */
[----:B------:R-:W-:Y:S02]  /*0a30*/  IADD3.X R6, R3, RZ, R13, P1, P2 ;  /* 0x000000ff03067210 */ /* 0x000fe40000fe440d */
[----:B------:R-:W-:-:S02]  /*0a40*/  SEL R5, R2, RZ, P0 ;  /* 0x000000ff02057207 */ /* 0x000fc40000000000 */
[----:B------:R-:W-:Y:S02]  /*0a50*/  SEL R4, R4, RZ, P0 ;  /* 0x000000ff04047207 */ /* 0x000fe40000000000 */
[----:B------:R-:W-:Y:S01]  /*0a60*/  IADD3 R2, P3, R5, 0x1, RZ ;  /* 0x0000000105027810 */ /* 0x000fe20007f7e0ff */
[----:B------:R-:W-:Y:S02]  /*0a70*/  IMAD.MOV.U32 R18, RZ, RZ, R5 ;  /* 0x000000ffff127224 */ /* 0x000fe400078e0005 */
[--C-:B------:R-:W-:Y:S01]  /*0a80*/  IMAD.MOV.U32 R3, RZ, RZ, R4.reuse ;  /* 0x000000ffff037224 */ /* 0x100fe200078e0004 */
[----:B------:R-:W-:Y:S01]  /*0a90*/  ISETP.GE.U32.AND P0, PT, R2, R17, PT ;  /* 0x000000110200720c */ /* 0x000fe20003f06070 */
[----:B------:R-:W-:-:S05]  /*0aa0*/  IMAD.X R2, RZ, RZ, R4, P3 ;  /* 0x000000ffff027224 */ /* 0x000fca00018e0604 */
[----:B------:R-:W-:-:S13]  /*0ab0*/  ISETP.GE.AND.EX P0, PT, R2, R6, PT, P0 ;  /* 0x000000060200720c */ /* 0x000fda0003f06300 */
[----:B------:R-:W-:Y:S05]  /*0ac0*/  @P0 BRA `(.L_x_43) ;  /* 0x0000000000640947 */ /* 0x000fea0003800000 */
[----:B------:R-:W-:Y:S01]  /*0ad0*/  IMAD.MOV.U32 R18, RZ, RZ, R5 ;  /* 0x000000ffff127224 */ /* 0x000fe200078e0005 */
[----:B------:R-:W-:Y:S01]  /*0ae0*/  MOV R3, R4 ;  /* 0x0000000400037202 */ /* 0x000fe20000000f00 */
[C---:B------:R-:W-:Y:S01]  /*0af0*/  IMAD.SHL.U32 R11, R14.reuse, 0x2, RZ ;  /* 0x000000020e0b7824 */ /* 0x040fe200078e00ff */
[----:B------:R-:W-:-:S07]  /*0b00*/  SHF.L.U64.HI R13, R14, 0x1, R15 ;  /* 0x000000010e0d7819 */ /* 0x000fce000001020f */
.L_x_46:
[----:B------:R-:W-:-:S05]  /*0b10*/  IADD3 R7, P0, R18, R17, RZ ;  /* 0x0000001112077210 */ /* 0x000fca0007f1e0ff */
[----:B------:R-:W-:-:S05]  /*0b20*/  IMAD.X R2, R3, 0x1, R6, P0 ;  /* 0x0000000103027824 */ /* 0x000fca00000e0606 */
[--C-:B------:R-:W-:Y:S02]  /*0b30*/  SHF.R.S64 R7, R7, 0x1, R2.reuse ;  /* 0x0000000107077819 */ /* 0x100fe40000001002 */
[----:B------:R-:W-:Y:S02]  /*0b40*/  SHF.R.S32.HI R9, RZ, 0x1, R2 ;  /* 0x00000001ff097819 */ /* 0x000fe40000011402 */
[----:B------:R-:W-:-:S05]  /*0b50*/  IADD3 R2, P0, R7, R19, RZ ;  /* 0x0000001307027210 */ /* 0x000fca0007f1e0ff */
[----:B------:R-:W-:-:S04]  /*0b60*/  IMAD.X R4, R9, 0x1, R0, P0 ;  /* 0x0000000109047824 */ /* 0x000fc800000e0600 */
        /* <DEDUP_REMOVED lines=10> */
[----:B------:R-:W-:Y:S02]  /*0c10*/  SEL R6, R9, R6, P0 ;  /* 0x0000000609067207 */ /* 0x000fe40000000000 */
[----:B------:R-:W-:-:S02]  /*0c20*/  ISETP.GE.U32.AND P0, PT, R2, R17, PT ;  /* 0x000000110200720c */ /* 0x000fc40003f06070 */
[----:B------:R-:W-:-:S04]  /*0c30*/  IADD3.X R2, RZ, R3, RZ, P1, !PT ;  /* 0x00000003ff027210 */ /* 0x000fc80000ffe4ff */
[----:B------:R-:W-:-:S13]  /*0c40*/  ISETP.GE.AND.EX P0, PT, R2, R6, PT, P0 ;  /* 0x000000060200720c */ /* 0x000fda0003f06300 */
[----:B------:R-:W-:Y:S05]  /*0c50*/  @!P0 BRA `(.L_x_46) ;  /* 0xfffffffc00ac8947 */ /* 0x000fea000383ffff */
.L_x_43:
[----:B------:R-:W-:Y:S05]  /*0c60*/  BSYNC B1 ;  /* 0x0000000000017941 */ /* 0x000fea0003800000 */
.L_x_42:
[----:B------:R-:W-:-:S05]  /*0c70*/  IADD3 R19, P0, R18, R19, RZ ;  /* 0x0000001312137210 */ /* 0x000fca0007f1e0ff */
[----:B------:R-:W-:-:S04]  /*0c80*/  IMAD.X R5, R3, 0x1, R0, P0 ;  /* 0x0000000103057824 */ /* 0x000fc800000e0600 */
[-C--:B------:R-:W-:Y:S02]  /*0c90*/  IMAD R0, R5, R18.reuse, RZ ;  /* 0x0000001205007224 */ /* 0x080fe400078e02ff */
[----:B------:R-:W-:-:S04]  /*0ca0*/  IMAD.WIDE.U32 R4, R19, R18, RZ ;  /* 0x0000001213047225 */ /* 0x000fc800078e00ff */
[----:B------:R-:W-:-:S04]  /*0cb0*/  IMAD R11, R19, R3, R0 ;  /* 0x00000003130b7224 */ /* 0x000fc800078e0200 */
[----:B------:R-:W-:-:S05]  /*0cc0*/  IMAD.IADD R11, R5, 0x1, R11 ;  /* 0x00000001050b7824 */ /* 0x000fca00078e020b */
[--C-:B------:R-:W-:Y:S02]  /*0cd0*/  SHF.R.S64 R5, R4, 0x1, R11.reuse ;  /* 0x0000000104057819 */ /* 0x100fe4000000100b */
[----:B------:R-:W-:Y:S02]  /*0ce0*/  SHF.R.S32.HI R11, RZ, 0x1, R11 ;  /* 0x00000001ff0b7819 */ /* 0x000fe4000001140b */
[----:B------:R-:W-:-:S05]  /*0cf0*/  IADD3 R0, P0, R14, -R5, RZ ;  /* 0x800000050e007210 */ /* 0x000fca0007f1e0ff */
[----:B------:R-:W-:-:S08]  /*0d00*/  IMAD.X R11, R15, 0x1, ~R11, P0 ;  /* 0x000000010f0b7824 */ /* 0x000fd000000e0e0b */
.L_x_39:
[----:B------:R-:W-:Y:S05]  /*0d10*/  BSYNC B0 ;  /* 0x0000000000007941 */ /* 0x000fea0003800000 */
.L_x_34:
[----:B------:R-:W0:Y:S01]  /*0d20*/  LDC.64 R8, c[0x0][0x238] ;  /* 0x00008e00ff087b82 */ /* 0x000e220000000a00 */
[----:B------:R-:W-:Y:S01]  /*0d30*/  ULDC.64 UR4, c[0x0][0x210] ;  /* 0x0000840000047ab9 */ /* 0x000fe20000000a00 */
[----:B------:R-:W-:Y:S01]  /*0d40*/  ULDC.64 UR10, c[0x0][0x218] ;  /* 0x00008600000a7ab9 */ /* 0x000fe20000000a00 */
[----:B------:R-:W-:Y:S01]  /*0d50*/  LEA R4, P0, R14, UR4, 0x3 ;  /* 0x000000040e047c11 */ /* 0x000fe2000f8018ff */
[----:B------:R-:W-:Y:S01]  /*0d60*/  IMAD.MOV.U32 R2, RZ, RZ, R0 ;  /* 0x000000ffff027224 */ /* 0x000fe200078e0000 */
[----:B------:R-:W-:Y:S02]  /*0d70*/  IADD3 R18, P1, R18, UR10, RZ ;  /* 0x0000000a12127c10 */ /* 0x000fe4000ff3e0ff */
[----:B------:R-:W-:Y:S02]  /*0d80*/  LEA.HI.X R5, R14, UR5, R15, 0x3, P0 ;  /* 0x000000050e057c11 */ /* 0x000fe400080f1c0f */
[----:B------:R-:W-:Y:S02]  /*0d90*/  IADD3.X R19, R3, UR11, RZ, P1, !PT ;  /* 0x0000000b03137c10 */ /* 0x000fe40008ffe4ff */
[----:B------:R-:W-:-:S03]  /*0da0*/  MOV R3, R11 ;  /* 0x0000000b00037202 */ /* 0x000fc60000000f00 */
[----:B------:R-:W-:Y:S01]  /*0db0*/  STG.E.64 desc[UR6][R4.64], R18 ;  /* 0x0000001204007986 */ /* 0x000fe2000c101b06 */
[----:B0-----:R-:W-:-:S04]  /*0dc0*/  LEA R6, P0, R8, R4, 0x3 ;  /* 0x0000000408067211 */ /* 0x001fc800078018ff */
[----:B------:R-:W-:-:S05]  /*0dd0*/  LEA.HI.X R7, R8, R5, R9, 0x3, P0 ;  /* 0x0000000508077211 */ /* 0x000fca00000f1c09 */
[----:B------:R-:W-:Y:S01]  /*0de0*/  STG.E.64 desc[UR6][R6.64], R2 ;  /* 0x0000000206007986 */ /* 0x000fe2000c101b06 */
[----:B------:R-:W-:Y:S05]  /*0df0*/  EXIT ;  /* 0x000000000000794d */ /* 0x000fea0003800000 */
        .weak           $__internal_4_$__cuda_sm20_div_s64
        .type           $__internal_4_$__cuda_sm20_div_s64,@function
        .size           $__internal_4_$__cuda_sm20_div_s64,($__internal_5_$__cuda_sm20_dsqrt_rn_f64_mediumpath_v1 - $__internal_4_$__cuda_sm20_div_s64)
$__internal_4_$__cuda_sm20_div_s64:
[----:B------:R-:W-:Y:S01]  /*0e00*/  ULDC.64 UR10, c[0x0][0x228] ;  /* 0x00008a00000a7ab9 */ /* 0x000fe20000000a00 */
[----:B------:R-:W-:Y:S01]  /*0e10*/  ISETP.GE.AND P3, PT, R3, RZ, PT ;  /* 0x000000ff0300720c */ /* 0x000fe20003f66270 */
[----:B------:R-:W-:Y:S02]  /*0e20*/  UIADD3 UR4, UP1, URZ, -UR10, URZ ;  /* 0x8000000a3f047290 */ /* 0x000fe4000ff3e03f */
        /* <DEDUP_REMOVED lines=13> */
[----:B------:R-:W-:Y:S02]  /*0f00*/  IMAD.X R11, RZ, RZ, ~R7, P0 ;  /* 0x000000ffff0b7224 */ /* 0x000fe400000e0e07 */
[----:B------:R-:W-:Y:S02]  /*0f10*/  IMAD.MOV.U32 R7, RZ, RZ, R4 ;  /* 0x000000ffff077224 */ /* 0x000fe400078e0004 */
[-C--:B------:R-:W-:Y:S02]  /*0f20*/  IMAD R13, R5, R11.reuse, RZ ;  /* 0x0000000b050d7224 */ /* 0x080fe400078e02ff */
[----:B------:R-:W-:-:S04]  /*0f30*/  IMAD.WIDE.U32 R6, P0, R4, R11, R6 ;  /* 0x0000000b04067225 */ /* 0x000fc80007800006 */
[----:B------:R-:W-:-:S04]  /*0f40*/  IMAD.HI.U32 R11, R5, R11, RZ ;  /* 0x0000000b050b7227 */ /* 0x000fc800078e00ff */
[----:B------:R-:W-:-:S05]  /*0f50*/  IMAD.HI.U32 R6, P1, R5, R9, R6 ;  /* 0x0000000905067227 */ /* 0x000fca0007820006 */
[----:B------:R-:W-:Y:S01]  /*0f60*/  IADD3 R7, P2, R13, R6, RZ ;  /* 0x000000060d077210 */ /* 0x000fe20007f5e0ff */
[----:B------:R-:W-:Y:S01]  /*0f70*/  IMAD.X R6, R11, 0x1, R5, P0 ;  /* 0x000000010b067824 */ /* 0x000fe200000e0605 */
[----:B------:R-:W-:-:S03]  /*0f80*/  IADD3 R11, P4, RZ, -R2, RZ ;  /* 0x80000002ff0b7210 */ /* 0x000fc60007f9e0ff */
[----:B------:R-:W-:Y:S01]  /*0f90*/  IMAD.WIDE.U32 R4, R7, UR4, RZ ;  /* 0x0000000407047c25 */ /* 0x000fe2000f8e00ff */
[----:B------:R-:W-:Y:S02]  /*0fa0*/  IADD3.X R9, RZ, RZ, R6, P2, P1 ;  /* 0x000000ffff097210 */ /* 0x000fe400017e2406 */
[----:B------:R-:W-:Y:S01]  /*0fb0*/  SEL R11, R11, R2, !P3 ;  /* 0x000000020b0b7207 */ /* 0x000fe20005800000 */
[----:B------:R-:W-:Y:S01]  /*0fc0*/  IMAD R6, R7, UR5, R5 ;  /* 0x0000000507067c24 */ /* 0x000fe2000f8e0205 */
[----:B------:R-:W-:-:S03]  /*0fd0*/  IADD3 R5, P0, RZ, -R4, RZ ;  /* 0x80000004ff057210 */ /* 0x000fc60007f1e0ff */
[----:B------:R-:W-:Y:S02]  /*0fe0*/  IMAD R4, R9, UR4, R6 ;  /* 0x0000000409047c24 */ /* 0x000fe4000f8e0206 */
[----:B------:R-:W-:-:S03]  /*0ff0*/  IMAD.HI.U32 R6, R7, R5, RZ ;  /* 0x0000000507067227 */ /* 0x000fc600078e00ff */
        /* <DEDUP_REMOVED lines=9> */
[----:B------:R-:W-:Y:S02]  /*1090*/  SEL R10, R5, R3, !P3 ;  /* 0x00000003050a7207 */ /* 0x000fe40005800000 */
[----:B------:R-:W-:Y:S01]  /*10a0*/  IADD3.X R9, RZ, RZ, R9, P2, P1 ;  /* 0x000000ffff097210 */ /* 0x000fe200017e2409 */
[----:B------:R-:W-:Y:S02]  /*10b0*/  IMAD.MOV.U32 R5, RZ, RZ, RZ ;  /* 0x000000ffff057224 */ /* 0x000fe400078e00ff */
[----:B------:R-:W-:-:S04]  /*10c0*/  IMAD.WIDE.U32 R4, R7, R10, R4 ;  /* 0x0000000a07047225 */ /* 0x000fc800078e0004 */
[C---:B------:R-:W-:Y:S02]  /*10d0*/  IMAD R7, R9.reuse, R10, RZ ;  /* 0x0000000a09077224 */ /* 0x040fe400078e02ff */
[----:B------:R-:W-:-:S04]  /*10e0*/  IMAD.HI.U32 R4, P0, R9, R11, R4 ;  /* 0x0000000b09047227 */ /* 0x000fc80007800004 */
[----:B------:R-:W-:Y:S01]  /*10f0*/  IMAD.HI.U32 R6, R9, R10, RZ ;  /* 0x0000000a09067227 */ /* 0x000fe200078e00ff */
[----:B------:R-:W-:-:S03]  /*1100*/  IADD3 R7, P1, R7, R4, RZ ;  /* 0x0000000407077210 */ /* 0x000fc60007f3e0ff */
[----:B------:R-:W-:Y:S02]  /*1110*/  IMAD.X R6, RZ, RZ, R6, P0 ;  /* 0x000000ffff067224 */ /* 0x000fe400000e0606 */
[----:B------:R-:W-:-:S03]  /*1120*/  IMAD.WIDE.U32 R4, R7, UR4, RZ ;  /* 0x0000000407047c25 */ /* 0x000fc6000f8e00ff */
[----:B------:R-:W-:Y:S01]  /*1130*/  IADD3.X R6, RZ, R6, RZ, P1, !PT ;  /* 0x00000006ff067210 */ /* 0x000fe20000ffe4ff */
[C---:B------:R-:W-:Y:S01]  /*1140*/  IMAD R5, R7.reuse, UR5, R5 ;  /* 0x0000000507057c24 */ /* 0x040fe2000f8e0205 */
[----:B------:R-:W-:Y:S02]  /*1150*/  IADD3 R11, P1, -R4, R11, RZ ;  /* 0x0000000b040b7210 */ /* 0x000fe40007f3e1ff */
[----:B------:R-:W-:Y:S01]  /*1160*/  IADD3 R4, P2, R7, 0x1, RZ ;  /* 0x0000000107047810 */ /* 0x000fe20007f5e0ff */
[----:B------:R-:W-:Y:S01]  /*1170*/  IMAD R5, R6, UR4, R5 ;  /* 0x0000000406057c24 */ /* 0x000fe2000f8e0205 */
[----:B------:R-:W-:-:S03]  /*1180*/  ISETP.GE.U32.AND P0, PT, R11, UR4, PT ;  /* 0x000000040b007c0c */ /* 0x000fc6000bf06070 */
[----:B------:R-:W-:Y:S01]  /*1190*/  IMAD.X R10, R10, 0x1, ~R5, P1 ;  /* 0x000000010a0a7824 */ /* 0x000fe200008e0e05 */
[----:B------:R-:W-:Y:S01]  /*11a0*/  IADD3 R8, P1, R11, -UR4, RZ ;  /* 0x800000040b087c10 */ /* 0x000fe2000ff3e0ff */
[----:B------:R-:W-:-:S03]  /*11b0*/  IMAD.X R5, RZ, RZ, R6, P2 ;  /* 0x000000ffff057224 */ /* 0x000fc600010e0606 */
[C---:B------:R-:W-:Y:S02]  /*11c0*/  ISETP.GE.U32.AND.EX P0, PT, R10.reuse, UR5, PT, P0 ;  /* 0x000000050a007c0c */ /* 0x040fe4000bf06100 */
[----:B------:R-:W-:Y:S02]  /*11d0*/  IADD3.X R9, R10, ~UR5, RZ, P1, !PT ;  /* 0x800000050a097c10 */ /* 0x000fe40008ffe4ff */
[----:B------:R-:W-:Y:S02]  /*11e0*/  SEL R8, R8, R11, P0 ;  /* 0x0000000b08087207 */ /* 0x000fe40000000000 */
[----:B------:R-:W-:Y:S02]  /*11f0*/  SEL R7, R4, R7, P0 ;  /* 0x0000000704077207 */ /* 0x000fe40000000000 */
[----:B------:R-:W-:Y:S02]  /*1200*/  SEL R9, R9, R10, P0 ;  /* 0x0000000a09097207 */ /* 0x000fe40000000000 */
[----:B------:R-:W-:-:S02]  /*1210*/  ISETP.GE.U32.AND P1, PT, R8, UR4, PT ;  /* 0x0000000408007c0c */ /* 0x000fc4000bf26070 */
[----:B------:R-:W-:Y:S02]  /*1220*/  SEL R4, R5, R6, P0 ;  /* 0x0000000605047207 */ /* 0x000fe40000000000 */
[----:B------:R-:W-:Y:S02]  /*1230*/  IADD3 R6, P2, R7, 0x1, RZ ;  /* 0x0000000107067810 */ /* 0x000fe40007f5e0ff */
[----:B------:R-:W-:-:S03]  /*1240*/  ISETP.GE.U32.AND.EX P0, PT, R9, UR5, PT, P1 ;  /* 0x0000000509007c0c */ /* 0x000fc6000bf06110 */
[----:B------:R-:W-:Y:S01]  /*1250*/  IMAD.X R9, RZ, RZ, R4, P2 ;  /* 0x000000ffff097224 */ /* 0x000fe200010e0604 */
[----:B------:R-:W-:Y:S02]  /*1260*/  SEL R6, R6, R7, P0 ;  /* 0x0000000706067207 */ /* 0x000fe40000000000 */
[----:B------:R-:W-:Y:S02]  /*1270*/  LOP3.LUT R7, R3, UR11, RZ, 0x3c, !PT ;  /* 0x0000000b03077c12 */ /* 0x000fe4000f8e3cff */
[----:B------:R-:W-:Y:S02]  /*1280*/  SEL R9, R9, R4, P0 ;  /* 0x0000000409097207 */ /* 0x000fe40000000000 */
[-C--:B------:R-:W-:Y:S02]  /*1290*/  IADD3 R5, P2, RZ, -R6.reuse, RZ ;  /* 0x80000006ff057210 */ /* 0x080fe40007f5e0ff */
[----:B------:R-:W-:Y:S02]  /*12a0*/  ISETP.GE.AND P1, PT, R7, RZ, PT ;  /* 0x000000ff0700720c */ /* 0x000fe40003f26270 */
[----:B------:R-:W-:Y:S01]  /*12b0*/  ISETP.NE.U32.AND P0, PT, RZ, UR10, PT ;  /* 0x0000000aff007c0c */ /* 0x000fe2000bf05070 */
[----:B------:R-:W-:Y:S01]  /*12c0*/  IMAD.X R4, RZ, RZ, ~R9, P2 ;  /* 0x000000ffff047224 */ /* 0x000fe200010e0e09 */
[----:B------:R-:W-:Y:S01]  /*12d0*/  SEL R6, R5, R6, !P1 ;  /* 0x0000000605067207 */ /* 0x000fe20004800000 */
[----:B------:R-:W-:Y:S01]  /*12e0*/  IMAD.MOV.U32 R5, RZ, RZ, 0x0 ;  /* 0x00000000ff057424 */ /* 0x000fe200078e00ff */
[----:B------:R-:W-:-:S02]  /*12f0*/  ISETP.NE.AND.EX P0, PT, RZ, UR11, PT, P0 ;  /* 0x0000000bff007c0c */ /* 0x000fc4000bf05300 */
[----:B------:R-:W-:Y:S02]  /*1300*/  SEL R9, R4, R9, !P1 ;  /* 0x0000000904097207 */ /* 0x000fe40004800000 */
[----:B------:R-:W-:Y:S02]  /*1310*/  MOV R4, R0 ;  /* 0x0000000000047202 */ /* 0x000fe40000000f00 */
[----:B------:R-:W-:Y:S02]  /*1320*/  SEL R6, R6, 0xffffffff, P0 ;  /* 0xffffffff06067807 */ /* 0x000fe40000000000 */
[----:B------:R-:W-:Y:S01]  /*1330*/  SEL R9, R9, 0xffffffff, P0 ;  /* 0xffffffff09097807 */ /* 0x000fe20000000000 */
[----:B------:R-:W-:Y:S06]  /*1340*/  RET.REL.NODEC R4 `(_ZN2at6native19tril_indices_kernelIlEEvPT_lllll) ;  /* 0xffffffec042c7950 */ /* 0x000fec0003c3ffff */
        .weak           $__internal_5_$__cuda_sm20_dsqrt_rn_f64_mediumpath_v1
        .type           $__internal_5_$__cuda_sm20_dsqrt_rn_f64_mediumpath_v1,@function
        .size           $__internal_5_$__cuda_sm20_dsqrt_rn_f64_mediumpath_v1,(.L_x_75 - $__internal_5_$__cuda_sm20_dsqrt_rn_f64_mediumpath_v1)
$__internal_5_$__cuda_sm20_dsqrt_rn_f64_mediumpath_v1:
[----:B------:R-:W-:Y:S01]  /*1350*/  ISETP.GE.U32.AND P0, PT, R4, -0x3400000, PT ;  /* 0xfcc000000400780c */ /* 0x000fe20003f06070 */
[----:B------:R-:W-:Y:S01]  /*1360*/  BSSY B3, `(.L_x_47) ;  /* 0x0000024000037945 */ /* 0x000fe20003800000 */
[----:B------:R-:W-:-:S11]  /*1370*/  IMAD.MOV.U32 R4, RZ, RZ, R2 ;  /* 0x000000ffff047224 */ /* 0x000fd600078e0002 */
[----:B------:R-:W-:Y:S05]  /*1380*/  @!P0 BRA `(.L_x_48) ;  /* 0x0000000000208947 */ /* 0x000fea0003800000 */
[----:B------:R-:W-:-:S10]  /*1390*/  DFMA.RM R4, R6, R4, R8 ;  /* 0x000000040604722b */ /* 0x000fd40000004008 */
[----:B------:R-:W-:-:S05]  /*13a0*/  IADD3 R6, P0, R4, 0x1, RZ ;  /* 0x0000000104067810 */ /* 0x000fca0007f1e0ff */
[----:B------:R-:W-:-:S06]  /*13b0*/  IMAD.X R7, RZ, RZ, R5, P0 ;  /* 0x000000ffff077224 */ /* 0x000fcc00000e0605 */
[----:B------:R-:W-:-:S08]  /*13c0*/  DFMA.RP R16, -R4, R6, R16 ;  /* 0x000000060410722b */ /* 0x000fd00000008110 */
[----:B------:R-:W-:-:S06]  /*13d0*/  DSETP.GT.AND P0, PT, R16, RZ, PT ;  /* 0x000000ff1000722a */ /* 0x000fcc0003f04000 */
[----:B------:R-:W-:Y:S02]  /*13e0*/  FSEL R4, R6, R4, P0 ;  /* 0x0000000406047208 */ /* 0x000fe40000000000 */
[----:B------:R-:W-:Y:S01]  /*13f0*/  FSEL R5, R7, R5, P0 ;  /* 0x0000000507057208 */ /* 0x000fe20000000000 */
[----:B------:R-:W-:Y:S06]  /*1400*/  BRA `(.L_x_49) ;  /* 0x0000000000647947 */ /* 0x000fec0003800000 */
.L_x_48:
[----:B------:R-:W-:-:S14]  /*1410*/  DSETP.NE.AND P0, PT, R16, RZ, PT ;  /* 0x000000ff1000722a */ /* 0x000fdc0003f05000 */
[----:B------:R-:W-:Y:S05]  /*1420*/  @!P0 BRA `(.L_x_50) ;  /* 0x0000000000588947 */ /* 0x000fea0003800000 */
[----:B------:R-:W-:-:S13]  /*1430*/  ISETP.GE.AND P0, PT, R17, RZ, PT ;  /* 0x000000ff1100720c */ /* 0x000fda0003f06270 */
[----:B------:R-:W-:Y:S01]  /*1440*/  @!P0 IMAD.MOV.U32 R4, RZ, RZ, 0x0 ;  /* 0x00000000ff048424 */ /* 0x000fe200078e00ff */
[----:B------:R-:W-:Y:S01]  /*1450*/  @!P0 MOV R5, 0xfff80000 ;  /* 0xfff8000000058802 */ /* 0x000fe20000000f00 */
[----:B------:R-:W-:Y:S06]  /*1460*/  @!P0 BRA `(.L_x_49) ;  /* 0x00000000004c8947 */ /* 0x000fec0003800000 */
[----:B------:R-:W-:-:S13]  /*1470*/  ISETP.GT.AND P0, PT, R17, 0x7fefffff, PT ;  /* 0x7fefffff1100780c */ /* 0x000fda0003f04270 */
[----:B------:R-:W-:Y:S05]  /*1480*/  @P0 BRA `(.L_x_50) ;  /* 0x0000000000400947 */ /* 0x000fea0003800000 */
[----:B------:R-:W-:Y:S01]  /*1490*/  DMUL R16, R16, 8.11296384146066816958e+31 ;  /* 0x4690000010107828 */ /* 0x000fe20000000000 */
[----:B------:R-:W-:Y:S02]  /*14a0*/  IMAD.MOV.U32 R4, RZ, RZ, RZ ;  /* 0x000000ffff047224 */ /* 0x000fe400078e00ff */
[----:B------:R-:W-:Y:S02]  /*14b0*/  IMAD.MOV.U32 R6, RZ, RZ, 0x0 ;  /* 0x00000000ff067424 */ /* 0x000fe400078e00ff */
[----:B------:R-:W-:Y:S01]  /*14c0*/  IMAD.MOV.U32 R7, RZ, RZ, 0x3fd80000 ;  /* 0x3fd80000ff077424 */ /* 0x000fe200078e00ff */
        /* <DEDUP_REMOVED lines=12> */
.L_x_50:
[----:B------:R-:W-:-:S11]  /*1590*/  DADD R4, R16, R16 ;  /* 0x0000000010047229 */ /* 0x000fd60000000010 */
.L_x_49:
[----:B------:R-:W-:Y:S05]  /*15a0*/  BSYNC B3 ;  /* 0x0000000000037941 */ /* 0x000fea0003800000 */
.L_x_47:
[----:B------:R-:W-:-:S04]  /*15b0*/  IMAD.MOV.U32 R23, RZ, RZ, 0x0 ;  /* 0x00000000ff177424 */ /* 0x000fc800078e00ff */
[----:B------:R-:W-:Y:S05]  /*15c0*/  RET.REL.NODEC R22 `(_ZN2at6native19tril_indices_kernelIlEEvPT_lllll) ;  /* 0xffffffe8168c7950 */ /* 0x000fea0003c3ffff */
.L_x_51:
        /* <DEDUP_REMOVED lines=11> */
.L_x_75:


//--------------------- .text._ZN2at6native19tril_indices_kernelIiEEvPT_lllll --------------------------
	.section	.text._ZN2at6native19tril_indices_kernelIiEEvPT_lllll,"ax",@progbits
	.align	128
        .global         _ZN2at6native19tril_indices_kernelIiEEvPT_lllll
        .type           _ZN2at6native19tril_indices_kernelIiEEvPT_lllll,@function
        .size           _ZN2at6native19tril_indices_kernelIiEEvPT_lllll,(.L_x_77 - _ZN2at6native19tril_indices_kernelIiEEvPT_lllll)
        .other          _ZN2at6native19tril_indices_kernelIiEEvPT_lllll,@"STO_CUDA_ENTRY STV_DEFAULT"
_ZN2at6native19tril_indices_kernelIiEEvPT_lllll:
.text._ZN2at6native19tril_indices_kernelIiEEvPT_lllll:
        /* <DEDUP_REMOVED lines=18> */
[----:B------:R-:W-:Y:S02]  /*0120*/  BSSY B1, `(.L_x_54) ;  /* 0x0000022000017945 */ /* 0x000fe40003800000 */
[----:B------:R-:W-:-:S04]  /*0130*/  IADD3.X R3, R13, ~UR9, RZ, P0, !PT ;  /* 0x800000090d037c10 */ /* 0x000fc800087fe4ff */
[----:B------:R-:W-:-:S04]  /*0140*/  LOP3.LUT R2, R3, UR4, RZ, 0xfc, !PT ;  /* 0x0000000403027c12 */ /* 0x000fc8000f8efcff */
[----:B------:R-:W-:-:S13]  /*0150*/  ISETP.NE.U32.AND P0, PT, R2, RZ, PT ;  /* 0x000000ff0200720c */ /* 0x000fda0003f05070 */
[----:B------:R-:W-:Y:S05]  /*0160*/  @!P0 BRA `(.L_x_55) ;  /* 0x00000000001c8947 */ /* 0x000fea0003800000 */
[----:B------:R-:W-:-:S07]  /*0170*/  MOV R2, 0x190 ;  /* 0x0000019000027802 */ /* 0x000fce0000000f00 */
[----:B------:R-:W-:Y:S05]  /*0180*/  CALL.REL.NOINC `($__internal_6_$__cuda_sm20_div_s64) ;  /* 0x0000000800d07944 */ /* 0x000fea0003c00000 */
[----:B------:R-:W-:Y:S01]  /*0190*/  ULDC UR4, c[0x0][0x228] ;  /* 0x00008a0000047ab9 */ /* 0x000fe20000000800 */
[----:B------:R-:W-:Y:S02]  /*01a0*/  IMAD.MOV R9, RZ, RZ, -R18 ;  /* 0x000000ffff097224 */ /* 0x000fe400078e0a12 */
[----:B------:R-:W-:-:S04]  /*01b0*/  IMAD.U32 R7, RZ, RZ, UR4 ;  /* 0x00000004ff077e24 */ /* 0x000fc8000f8e00ff */
[----:B------:R-:W-:Y:S01]  /*01c0*/  IMAD R9, R9, R7, R0 ;  /* 0x0000000709097224 */ /* 0x000fe200078e0200 */
[----:B------:R-:W-:Y:S06]  /*01d0*/  BRA `(.L_x_56) ;  /* 0x0000000000587947 */ /* 0x000fec0003800000 */
.L_x_55:
[----:B------:R-:W-:Y:S02]  /*01e0*/  ULDC UR4, c[0x0][0x228] ;  /* 0x00008a0000047ab9 */ /* 0x000fe40000000800 */
        /* <DEDUP_REMOVED lines=9> */
[----:B------:R-:W-:-:S06]  /*0280*/  IMAD.HI.U32 R3, R3, R5, R2 ;  /* 0x0000000503037227 */ /* 0x000fcc00078e0002 */
        /* <DEDUP_REMOVED lines=10> */
[----:B------:R-:W-:-:S07]  /*0330*/  IMAD R9, R7, R9, R0 ;  /* 0x0000000907097224 */ /* 0x000fce00078e0200 */
.L_x_56:
[----:B------:R-:W-:Y:S05]  /*0340*/  BSYNC B1 ;  /* 0x0000000000017941 */ /* 0x000fea0003800000 */
.L_x_54:
[----:B------:R-:W-:Y:S02]  /*0350*/  ULDC UR4, c[0x0][0x220] ;  /* 0x0000880000047ab9 */ /* 0x000fe40000000800 */
[----:B------:R-:W-:-:S06]  /*0360*/  UIADD3 UR4, -UR4, 0x1, URZ ;  /* 0x0000000104047890 */ /* 0x000fcc000fffe13f */
[----:B------:R-:W-:Y:S01]  /*0370*/  IADD3 R18, R18, UR4, R7 ;  /* 0x0000000412127c10 */ /* 0x000fe2000fffe007 */
[----:B------:R-:W-:Y:S06]  /*0380*/  BRA `(.L_x_57) ;  /* 0x0000000800207947 */ /* 0x000fec0003800000 */
.L_x_53:
        /* <DEDUP_REMOVED lines=25> */
[----:B------:R-:W-:Y:S01]  /*0520*/  IADD3 R3, R25, -0x100000, RZ ;  /* 0xfff0000019037810 */ /* 0x000fe20007ffe0ff */
[----:B------:R-:W-:-:S05]  /*0530*/  IMAD.MOV.U32 R2, RZ, RZ, R24 ;  /* 0x000000ffff027224 */ /* 0x000fca00078e0018 */
[----:B------:R-:W-:-:S08]  /*0540*/  DFMA R14, R6, -R6, R16 ;  /* 0x80000006060e722b */ /* 0x000fd00000000010 */
[----:B------:R-:W-:Y:S01]  /*0550*/  DFMA R22, R14, R2, R6 ;  /* 0x000000020e16722b */ /* 0x000fe20000000006 */
[----:B------:R-:W-:Y:S10]  /*0560*/  @!P0 BRA `(.L_x_59) ;  /* 0x0000000000188947 */ /* 0x000ff40003800000 */
[----:B------:R-:W-:Y:S01]  /*0570*/  IMAD.MOV.U32 R2, RZ, RZ, R24 ;  /* 0x000000ffff027224 */ /* 0x000fe200078e0018 */
[----:B------:R-:W-:Y:S01]  /*0580*/  MOV R22, 0x5b0 ;  /* 0x000005b000167802 */ /* 0x000fe20000000f00 */
[----:B------:R-:W-:-:S07]  /*0590*/  IMAD.MOV.U32 R5, RZ, RZ, R3 ;  /* 0x000000ffff057224 */ /* 0x000fce00078e0003 */
[----:B------:R-:W-:Y:S05]  /*05a0*/  CALL.REL.NOINC `($__internal_7_$__cuda_sm20_dsqrt_rn_f64_mediumpath_v1) ;  /* 0x0000000800fc7944 */ /* 0x000fea0003c00000 */
[----:B------:R-:W-:Y:S01]  /*05b0*/  IMAD.MOV.U32 R22, RZ, RZ, R4 ;  /* 0x000000ffff167224 */ /* 0x000fe200078e0004 */
[----:B------:R-:W-:-:S07]  /*05c0*/  MOV R23, R5 ;  /* 0x0000000500177202 */ /* 0x000fce0000000f00 */
.L_x_59:
[----:B------:R-:W-:Y:S05]  /*05d0*/  BSYNC B1 ;  /* 0x0000000000017941 */ /* 0x000fea0003800000 */
.L_x_58:
        /* <DEDUP_REMOVED lines=11> */
[----:B0-----:R-:W-:-:S10]  /*0690*/  IMAD.MOV.U32 R18, RZ, RZ, R2 ;  /* 0x000000ffff127224 */ /* 0x001fd400078e0002 */
[----:B------:R-:W-:Y:S05]  /*06a0*/  @!P0 BRA `(.L_x_61) ;  /* 0x0000000400348947 */ /* 0x000fea0003800000 */
[----:B------:R-:W0:Y:S01]  /*06b0*/  F2I.S64.F64.FLOOR R22, R22 ;  /* 0x0000001600167311 */ /* 0x000e220000305900 */
[----:B------:R-:W-:Y:S01]  /*06c0*/  MOV R5, R9 ;  /* 0x0000000900057202 */ /* 0x000fe20000000f00 */
[----:B------:R-:W-:Y:S01]  /*06d0*/  IMAD.MOV.U32 R4, RZ, RZ, R10 ;  /* 0x000000ffff047224 */ /* 0x000fe200078e000a */
[----:B------:R-:W-:Y:S01]  /*06e0*/  MOV R9, 0x3fd80000 ;  /* 0x3fd8000000097802 */ /* 0x000fe20000000f00 */
[----:B------:R-:W-:Y:S01]  /*06f0*/  IMAD.MOV.U32 R8, RZ, RZ, 0x0 ;  /* 0x00000000ff087424 */ /* 0x000fe200078e00ff */
[----:B------:R-:W-:Y:S01]  /*0700*/  BSSY B2, `(.L_x_62) ;  /* 0x000001e000027945 */ /* 0x000fe20003800000 */
[----:B0-----:R-:W-:-:S05]  /*0710*/  IADD3 R11, P0, RZ, -R22, RZ ;  /* 0x80000016ff0b7210 */ /* 0x001fca0007f1e0ff */
[----:B------:R-:W-:Y:S02]  /*0720*/  IMAD.X R7, RZ, RZ, ~R23, P0 ;  /* 0x000000ffff077224 */ /* 0x000fe400000e0e17 */
[----:B------:R-:W-:-:S04]  /*0730*/  IMAD.WIDE.U32 R4, R22, R11, R4 ;  /* 0x0000000b16047225 */ /* 0x000fc800078e0004 */
[----:B------:R-:W-:Y:S02]  /*0740*/  IMAD R7, R7, R22, RZ ;  /* 0x0000001607077224 */ /* 0x000fe400078e02ff */
[----:B------:R-:W-:Y:S02]  /*0750*/  IMAD.MOV.U32 R14, RZ, RZ, R4 ;  /* 0x000000ffff0e7224 */ /* 0x000fe400078e0004 */
        /* <DEDUP_REMOVED lines=19> */
[----:B------:R-:W-:Y:S02]  /*0890*/  MOV R5, R9 ;  /* 0x0000000900057202 */ /* 0x000fe40000000f00 */
[----:B------:R-:W-:-:S07]  /*08a0*/  MOV R22, 0x8c0 ;  /* 0x000008c000167802 */ /* 0x000fce0000000f00 */
[----:B------:R-:W-:Y:S05]  /*08b0*/  CALL.REL.NOINC `($__internal_7_$__cuda_sm20_dsqrt_rn_f64_mediumpath_v1) ;  /* 0x0000000800387944 */ /* 0x000fea0003c00000 */
[----:B------:R-:W-:Y:S02]  /*08c0*/  IMAD.MOV.U32 R10, RZ, RZ, R4 ;  /* 0x000000ffff0a7224 */ /* 0x000fe400078e0004 */
[----:B------:R-:W-:-:S07]  /*08d0*/  IMAD.MOV.U32 R11, RZ, RZ, R5 ;  /* 0x000000ffff0b7224 */ /* 0x000fce00078e0005 */
.L_x_63:
[----:B------:R-:W-:Y:S05]  /*08e0*/  BSYNC B2 ;  /* 0x0000000000027941 */ /* 0x000fea0003800000 */
.L_x_62:
        /* <DEDUP_REMOVED lines=18> */
[C---:B------:R-:W-:Y:S01]  /*0a10*/  IMAD.SHL.U32 R11, R12.reuse, 0x2, RZ ;  /* 0x000000020c0b7824 */ /* 0x040fe200078e00ff */
[----:B------:R-:W-:-:S07]  /*0a20*/  SHF.L.U64.HI R15, R12, 0x1, R13 ;  /* 0x000000010c0f7819 */ /* 0x000fce000001020d */
.L_x_64:
        /* <DEDUP_REMOVED lines=16> */
[----:B------:R-:W-:Y:S02]  /*0b30*/  SEL R6, R9, R6, P0 ;  /* 0x0000000609067207 */ /* 0x000fe40000000000 */
[----:B------:R-:W-:Y:S01]  /*0b40*/  ISETP.GE.U32.AND P0, PT, R2, R17, PT ;  /* 0x000000110200720c */ /* 0x000fe20003f06070 */
[----:B------:R-:W-:-:S05]  /*0b50*/  IMAD.X R2, RZ, RZ, R3, P1 ;  /* 0x000000ffff027224 */ /* 0x000fca00008e0603 */
[----:B------:R-:W-:-:S13]  /*0b60*/  ISETP.GE.AND.EX P0, PT, R2, R6, PT, P0 ;  /* 0x000000060200720c */ /* 0x000fda0003f06300 */
[----:B------:R-:W-:Y:S05]  /*0b70*/  @!P0 BRA `(.L_x_64) ;  /* 0xfffffffc00ac8947 */ /* 0x000fea000383ffff */
.L_x_61:
[----:B------:R-:W-:Y:S05]  /*0b80*/  BSYNC B1 ;  /* 0x0000000000017941 */ /* 0x000fea0003800000 */
.L_x_60:
[----:B------:R-:W-:-:S05]  /*0b90*/  IADD3 R19, P0, R18, R19, RZ ;  /* 0x0000001312137210 */ /* 0x000fca0007f1e0ff */
[----:B------:R-:W-:-:S04]  /*0ba0*/  IMAD.X R5, R3, 0x1, R0, P0 ;  /* 0x0000000103057824 */ /* 0x000fc800000e0600 */
[-C--:B------:R-:W-:Y:S02]  /*0bb0*/  IMAD R0, R5, R18.reuse, RZ ;  /* 0x0000001205007224 */ /* 0x080fe400078e02ff */
[----:B------:R-:W-:-:S04]  /*0bc0*/  IMAD.WIDE.U32 R4, R19, R18, RZ ;  /* 0x0000001213047225 */ /* 0x000fc800078e00ff */
[----:B------:R-:W-:-:S04]  /*0bd0*/  IMAD R3, R19, R3, R0 ;  /* 0x0000000313037224 */ /* 0x000fc800078e0200 */
[----:B------:R-:W-:-:S05]  /*0be0*/  IMAD.IADD R5, R5, 0x1, R3 ;  /* 0x0000000105057824 */ /* 0x000fca00078e0203 */
[----:B------:R-:W-:-:S04]  /*0bf0*/  SHF.R.S64 R5, R4, 0x1, R5 ;  /* 0x0000000104057819 */ /* 0x000fc80000001005 */
[----:B------:R-:W-:-:S07]  /*0c00*/  IADD3 R9, R12, -R5, RZ ;  /* 0x800000050c097210 */ /* 0x000fce0007ffe0ff */
.L_x_57:
[----:B------:R-:W-:Y:S05]  /*0c10*/  BSYNC B0 ;  /* 0x0000000000007941 */ /* 0x000fea0003800000 */
.L_x_52:
[----:B------:R-:W0:Y:S01]  /*0c20*/  LDC.64 R10, c[0x0][0x238] ;  /* 0x00008e00ff0a7b82 */ /* 0x000e220000000a00 */
[----:B------:R-:W-:Y:S02]  /*0c30*/  ULDC.64 UR4, c[0x0][0x210] ;  /* 0x0000840000047ab9 */ /* 0x000fe40000000a00 */
[----:B------:R-:W-:Y:S01]  /*0c40*/  LEA R2, P0, R12, UR4, 0x2 ;  /* 0x000000040c027c11 */ /* 0x000fe2000f8010ff */
        /* <DEDUP_REMOVED lines=8> */
        .weak           $__internal_6_$__cuda_sm20_div_s64
        .type           $__internal_6_$__cuda_sm20_div_s64,@function
        .size           $__internal_6_$__cuda_sm20_div_s64,($__internal_7_$__cuda_sm20_dsqrt_rn_f64_mediumpath_v1 - $__internal_6_$__cuda_sm20_div_s64)
$__internal_6_$__cuda_sm20_div_s64:
        /* <DEDUP_REMOVED lines=21> */
[----:B------:R-:W-:-:S05]  /*0e20*/  IMAD.HI.U32 R6, P1, R5, R9, R6 ;  /* 0x0000000905067227 */ /* 0x000fca0007820006 */
[----:B------:R-:W-:Y:S01]  /*0e30*/  IADD3 R7, P2, R15, R6, RZ ;  /* 0x000000060f077210 */ /* 0x000fe20007f5e0ff */
[----:B------:R-:W-:-:S04]  /*0e40*/  IMAD.X R6, R11, 0x1, R5, P0 ;  /* 0x000000010b067824 */ /* 0x000fc800000e0605 */
[----:B------:R-:W-:Y:S01]  /*0e50*/  IMAD.WIDE.U32 R4, R7, UR4, RZ ;  /* 0x0000000407047c25 */ /* 0x000fe2000f8e00ff */
[----:B------:R-:W-:-:S03]  /*0e60*/  IADD3.X R9, RZ, RZ, R6, P2, P1 ;  /* 0x000000ffff097210 */ /* 0x000fc600017e2406 */
        /* <DEDUP_REMOVED lines=28> */
[C---:B------:R-:W-:Y:S02]  /*1030*/  IMAD R5, R7.reuse, UR5, R5 ;  /* 0x0000000507057c24 */ /* 0x040fe4000f8e0205 */
[----:B------:R-:W-:Y:S01]  /*1040*/  VIADD R4, R7, 0x1 ;  /* 0x0000000107047836 */ /* 0x000fe20000000000 */
        /* <DEDUP_REMOVED lines=8> */
[----:B------:R-:W-:Y:S02]  /*10d0*/  SEL R6, R6, R9, P0 ;  /* 0x0000000906067207 */ /* 0x000fe40000000000 */
[----:B------:R-:W-:Y:S01]  /*10e0*/  ISETP.GE.U32.AND P0, PT, R5, UR4, PT ;  /* 0x0000000405007c0c */ /* 0x000fe2000bf06070 */
[----:B------:R-:W-:Y:S01]  /*10f0*/  VIADD R18, R7, 0x1 ;  /* 0x0000000107127836 */ /* 0x000fe20000000000 */
[----:B------:R-:W-:Y:S02]  /*1100*/  ISETP.GE.AND P1, PT, R3, RZ, PT ;  /* 0x000000ff0300720c */ /* 0x000fe40003f26270 */
[----:B------:R-:W-:-:S04]  /*1110*/  ISETP.GE.U32.AND.EX P0, PT, R6, UR5, PT, P0 ;  /* 0x0000000506007c0c */ /* 0x000fc8000bf06100 */
[----:B------:R-:W-:Y:S02]  /*1120*/  SEL R18, R18, R7, P0 ;  /* 0x0000000712127207 */ /* 0x000fe40000000000 */
[----:B------:R-:W-:-:S03]  /*1130*/  ISETP.NE.U32.AND P0, PT, RZ, UR10, PT ;  /* 0x0000000aff007c0c */ /* 0x000fc6000bf05070 */
[----:B------:R-:W-:Y:S01]  /*1140*/  IMAD.MOV R3, RZ, RZ, -R18 ;  /* 0x000000ffff037224 */ /* 0x000fe200078e0a12 */
[----:B------:R-:W-:-:S04]  /*1150*/  ISETP.NE.AND.EX P0, PT, RZ, UR11, PT, P0 ;  /* 0x0000000bff007c0c */ /* 0x000fc8000bf05300 */
[----:B------:R-:W-:Y:S01]  /*1160*/  SEL R18, R3, R18, !P1 ;  /* 0x0000001203127207 */ /* 0x000fe20004800000 */
[----:B------:R-:W-:-:S03]  /*1170*/  HFMA2.MMA R3, -RZ, RZ, 0, 0 ;  /* 0x00000000ff037435 */ /* 0x000fc600000001ff */
[----:B------:R-:W-:-:S03]  /*1180*/  SEL R18, R18, 0xffffffff, P0 ;  /* 0xffffffff12127807 */ /* 0x000fc60000000000 */
[----:B------:R-:W-:Y:S05]  /*1190*/  RET.REL.NODEC R2 `(_ZN2at6native19tril_indices_kernelIiEEvPT_lllll) ;  /* 0xffffffec02987950 */ /* 0x000fea0003c3ffff */
        .weak           $__internal_7_$__cuda_sm20_dsqrt_rn_f64_mediumpath_v1
        .type           $__internal_7_$__cuda_sm20_dsqrt_rn_f64_mediumpath_v1,@function
        .size           $__internal_7_$__cuda_sm20_dsqrt_rn_f64_mediumpath_v1,(.L_x_77 - $__internal_7_$__cuda_sm20_dsqrt_rn_f64_mediumpath_v1)
$__internal_7_$__cuda_sm20_dsqrt_rn_f64_mediumpath_v1:
        /* <DEDUP_REMOVED lines=12> */
.L_x_66:
        /* <DEDUP_REMOVED lines=24> */
.L_x_68:
[----:B------:R-:W-:-:S11]  /*13e0*/  DADD R4, R16, R16 ;  /* 0x0000000010047229 */ /* 0x000fd60000000010 */
.L_x_67:
[----:B------:R-:W-:Y:S05]  /*13f0*/  BSYNC B3 ;  /* 0x0000000000037941 */ /* 0x000fea0003800000 */
.L_x_65:
[----:B------:R-:W-:-:S04]  /*1400*/  IMAD.MOV.U32 R23, RZ, RZ, 0x0 ;  /* 0x00000000ff177424 */ /* 0x000fc800078e00ff */
[----:B------:R-:W-:Y:S05]  /*1410*/  RET.REL.NODEC R22 `(_ZN2at6native19tril_indices_kernelIiEEvPT_lllll) ;  /* 0xffffffe816f87950 */ /* 0x000fea0003c3ffff */
.L_x_69:
        /* <DEDUP_REMOVED lines=14> */
.L_x_77:


//--------------------- .nv.shared.reserved.0     --------------------------
	.section	.nv.shared.reserved.0,"aw",@nobits
	.weak		__nv_reservedSMEM_offset_0_alias
	.size		__nv_reservedSMEM_offset_0_alias, 0, 0
	.other		__nv_reservedSMEM_offset_0_alias,@"STO_CUDA_RESERVED_SHARED STV_DEFAULT"
__nv_reservedSMEM_offset_0_alias:
	.zero		0


//--------------------- .nv.global                --------------------------
	.section	.nv.global,"aw",@nobits
.nv.global:
	.type		_ZN49_INTERNAL_e9f66fa5_18_TensorFactories_cu_047293c94cuda3std3__48in_placeE,@object
	.size		_ZN49_INTERNAL_e9f66fa5_18_TensorFactories_cu_047293c94cuda3std3__48in_placeE,(_ZN49_INTERNAL_e9f66fa5_18_TensorFactories_cu_047293c94cuda3std6ranges3__45__cpo8distanceE - _ZN49_INTERNAL_e9f66fa5_18_TensorFactories_cu_047293c94cuda3std3__48in_placeE)
_ZN49_INTERNAL_e9f66fa5_18_TensorFactories_cu_047293c94cuda3std3__48in_placeE:
	.zero		1
	.type		_ZN49_INTERNAL_e9f66fa5_18_TensorFactories_cu_047293c94cuda3std6ranges3__45__cpo8distanceE,@object
	.size		_ZN49_INTERNAL_e9f66fa5_18_TensorFactories_cu_047293c94cuda3std6ranges3__45__cpo8distanceE,(_ZN49_INTERNAL_e9f66fa5_18_TensorFactories_cu_047293c94cuda3std3__45__cpo6cbeginE - _ZN49_INTERNAL_e9f66fa5_18_TensorFactories_cu_047293c94cuda3std6ranges3__45__cpo8distanceE)
_ZN49_INTERNAL_e9f66fa5_18_TensorFactories_cu_047293c94cuda3std6ranges3__45__cpo8distanceE:
	.zero		1
	.type		_ZN49_INTERNAL_e9f66fa5_18_TensorFactories_cu_047293c94cuda3std3__45__cpo6cbeginE,@object
	.size		_ZN49_INTERNAL_e9f66fa5_18_TensorFactories_cu_047293c94cuda3std3__45__cpo6cbeginE,(_ZN49_INTERNAL_e9f66fa5_18_TensorFactories_cu_047293c94cuda3std6ranges3__45__cpo7advanceE - _ZN49_INTERNAL_e9f66fa5_18_TensorFactories_cu_047293c94cuda3std3__45__cpo6cbeginE)
_ZN49_INTERNAL_e9f66fa5_18_TensorFactories_cu_047293c94cuda3std3__45__cpo6cbeginE:
	.zero		1
	.type		_ZN49_INTERNAL_e9f66fa5_18_TensorFactories_cu_047293c94cuda3std6ranges3__45__cpo7advanceE,@object
	.size		_ZN49_INTERNAL_e9f66fa5_18_TensorFactories_cu_047293c94cuda3std6ranges3__45__cpo7advanceE,(_ZN49_INTERNAL_e9f66fa5_18_TensorFactories_cu_047293c94cuda3std3__45__cpo7crbeginE - _ZN49_INTERNAL_e9f66fa5_18_TensorFactories_cu_047293c94cuda3std6ranges3__45__cpo7advanceE)
_ZN49_INTERNAL_e9f66fa5_18_TensorFactories_cu_047293c94cuda3std6ranges3__45__cpo7advanceE:
	.zero		1
	.type		_ZN49_INTERNAL_e9f66fa5_18_TensorFactories_cu_047293c94cuda3std3__45__cpo7crbeginE,@object
	.size		_ZN49_INTERNAL_e9f66fa5_18_TensorFactories_cu_047293c94cuda3std3__45__cpo7crbeginE,(_ZN49_INTERNAL_e9f66fa5_18_TensorFactories_cu_047293c94cuda3std6ranges3__45__cpo4dataE - _ZN49_INTERNAL_e9f66fa5_18_TensorFactories_cu_047293c94cuda3std3__45__cpo7crbeginE)
_ZN49_INTERNAL_e9f66fa5_18_TensorFactories_cu_047293c94cuda3std3__45__cpo7crbeginE:
	.zero		1
	.type		_ZN49_INTERNAL_e9f66fa5_18_TensorFactories_cu_047293c94cuda3std6ranges3__45__cpo4dataE,@object
	.size		_ZN49_INTERNAL_e9f66fa5_18_TensorFactories_cu_047293c94cuda3std6ranges3__45__cpo4dataE,(_ZN49_INTERNAL_e9f66fa5_18_TensorFactories_cu_047293c94cuda3std6ranges3__45__cpo5beginE - _ZN49_INTERNAL_e9f66fa5_18_TensorFactories_cu_047293c94cuda3std6ranges3__45__cpo4dataE)
_ZN49_INTERNAL_e9f66fa5_18_TensorFactories_cu_047293c94cuda3std6ranges3__45__cpo4dataE:
	.zero		1
	.type		_ZN49_INTERNAL_e9f66fa5_18_TensorFactories_cu_047293c94cuda3std6ranges3__45__cpo5beginE,@object
	.size		_ZN49_INTERNAL_e9f66fa5_18_TensorFactories_cu_047293c94cuda3std6ranges3__45__cpo5beginE,(_ZN49_INTERNAL_e9f66fa5_18_TensorFactories_cu_047293c94cuda3std3__451_GLOBAL__N__e9f66fa5_18_TensorFactories_cu_047293c96ignoreE - _ZN49_INTERNAL_e9f66fa5_18_TensorFactories_cu_047293c94cuda3std6ranges3__45__cpo5beginE)
_ZN49_INTERNAL_e9f66fa5_18_TensorFactories_cu_047293c94cuda3std6ranges3__45__cpo5beginE:
	.zero		1
	.type		_ZN49_INTERNAL_e9f66fa5_18_TensorFactories_cu_047293c94cuda3std3__451_GLOBAL__N__e9f66fa5_18_TensorFactories_cu_047293c96ignoreE,@object
	.size		_ZN49_INTERNAL_e9f66fa5_18_TensorFactories_cu_047293c94cuda3std3__451_GLOBAL__N__e9f66fa5_18_TensorFactories_cu_047293c96ignoreE,(_ZN49_INTERNAL_e9f66fa5_18_TensorFactories_cu_047293c94cuda3std6ranges3__45__cpo4sizeE - _ZN49_INTERNAL_e9f66fa5_18_TensorFactories_cu_047293c94cuda3std3__451_GLOBAL__N__e9f66fa5_18_TensorFactories_cu_047293c96ignoreE)
_ZN49_INTERNAL_e9f66fa5_18_TensorFactories_cu_047293c94cuda3std3__451_GLOBAL__N__e9f66fa5_18_TensorFactories_cu_047293c96ignoreE:
	.zero		1
	.type		_ZN49_INTERNAL_e9f66fa5_18_TensorFactories_cu_047293c94cuda3std6ranges3__45__cpo4sizeE,@object
	.size		_ZN49_INTERNAL_e9f66fa5_18_TensorFactories_cu_047293c94cuda3std6ranges3__45__cpo4sizeE,(_ZN49_INTERNAL_e9f66fa5_18_TensorFactories_cu_047293c94cuda3std3__45__cpo5beginE - _ZN49_INTERNAL_e9f66fa5_18_TensorFactories_cu_047293c94cuda3std6ranges3__45__cpo4sizeE)
_ZN49_INTERNAL_e9f66fa5_18_TensorFactories_cu_047293c94cuda3std6ranges3__45__cpo4sizeE:
	.zero		1
	.type		_ZN49_INTERNAL_e9f66fa5_18_TensorFactories_cu_047293c94cuda3std3__45__cpo5beginE,@object
	.size		_ZN49_INTERNAL_e9f66fa5_18_TensorFactories_cu_047293c94cuda3std3__45__cpo5beginE,(_ZN49_INTERNAL_e9f66fa5_18_TensorFactories_cu_047293c94cuda3std6ranges3__45__cpo6cbeginE - _ZN49_INTERNAL_e9f66fa5_18_TensorFactories_cu_047293c94cuda3std3__45__cpo5beginE)
_ZN49_INTERNAL_e9f66fa5_18_TensorFactories_cu_047293c94cuda3std3__45__cpo5beginE:
	.zero		1
	.type		_ZN49_INTERNAL_e9f66fa5_18_TensorFactories_cu_047293c94cuda3std6ranges3__45__cpo6cbeginE,@object
	.size		_ZN49_INTERNAL_e9f66fa5_18_TensorFactories_cu_047293c94cuda3std6ranges3__45__cpo6cbeginE,(_ZN49_INTERNAL_e9f66fa5_18_TensorFactories_cu_047293c94cuda3std3__45__cpo6rbeginE - _ZN49_INTERNAL_e9f66fa5_18_TensorFactories_cu_047293c94cuda3std6ranges3__45__cpo6cbeginE)
_ZN49_INTERNAL_e9f66fa5_18_TensorFactories_cu_047293c94cuda3std6ranges3__45__cpo6cbeginE:
	.zero		1
	.type		_ZN49_INTERNAL_e9f66fa5_18_TensorFactories_cu_047293c94cuda3std3__45__cpo6rbeginE,@object
	.size		_ZN49_INTERNAL_e9f66fa5_18_TensorFactories_cu_047293c94cuda3std3__45__cpo6rbeginE,(_ZN49_INTERNAL_e9f66fa5_18_TensorFactories_cu_047293c94cuda3std6ranges3__45__cpo4nextE - _ZN49_INTERNAL_e9f66fa5_18_TensorFactories_cu_047293c94cuda3std3__45__cpo6rbeginE)
_ZN49_INTERNAL_e9f66fa5_18_TensorFactories_cu_047293c94cuda3std3__45__cpo6rbeginE:
	.zero		1
	.type		_ZN49_INTERNAL_e9f66fa5_18_TensorFactories_cu_047293c94cuda3std6ranges3__45__cpo4nextE,@object
	.size		_ZN49_INTERNAL_e9f66fa5_18_TensorFactories_cu_047293c94cuda3std6ranges3__45__cpo4nextE,(_ZN49_INTERNAL_e9f66fa5_18_TensorFactories_cu_047293c94cuda3std6ranges3__45__cpo4swapE - _ZN49_INTERNAL_e9f66fa5_18_TensorFactories_cu_047293c94cuda3std6ranges3__45__cpo4nextE)
_ZN49_INTERNAL_e9f66fa5_18_TensorFactories_cu_047293c94cuda3std6ranges3__45__cpo4nextE:
	.zero		1
	.type		_ZN49_INTERNAL_e9f66fa5_18_TensorFactories_cu_047293c94cuda3std6ranges3__45__cpo4swapE,@object
	.size		_ZN49_INTERNAL_e9f66fa5_18_TensorFactories_cu_047293c94cuda3std6ranges3__45__cpo4swapE,(_ZN49_INTERNAL_e9f66fa5_18_TensorFactories_cu_047293c94cuda3std3__420unreachable_sentinelE - _ZN49_INTERNAL_e9f66fa5_18_TensorFactories_cu_047293c94cuda3std6ranges3__45__cpo4swapE)
_ZN49_INTERNAL_e9f66fa5_18_TensorFactories_cu_047293c94cuda3std6ranges3__45__cpo4swapE:
	.zero		1
	.type		_ZN49_INTERNAL_e9f66fa5_18_TensorFactories_cu_047293c94cuda3std3__420unreachable_sentinelE,@object
	.size		_ZN49_INTERNAL_e9f66fa5_18_TensorFactories_cu_047293c94cuda3std3__420unreachable_sentinelE,(_ZN49_INTERNAL_e9f66fa5_18_TensorFactories_cu_047293c96thrust23THRUST_300001_SM_900_NS6system6detail10sequential3seqE - _ZN49_INTERNAL_e9f66fa5_18_TensorFactories_cu_047293c94cuda3std3__420unreachable_sentinelE)
_ZN49_INTERNAL_e9f66fa5_18_TensorFactories_cu_047293c94cuda3std3__420unreachable_sentinelE:
	.zero		1
	.type		_ZN49_INTERNAL_e9f66fa5_18_TensorFactories_cu_047293c96thrust23THRUST_300001_SM_900_NS6system6detail10sequential3seqE,@object
	.size		_ZN49_INTERNAL_e9f66fa5_18_TensorFactories_cu_047293c96thrust23THRUST_300001_SM_900_NS6system6detail10sequential3seqE,(_ZN49_INTERNAL_e9f66fa5_18_TensorFactories_cu_047293c94cuda3std3__45__cpo4cendE - _ZN49_INTERNAL_e9f66fa5_18_TensorFactories_cu_047293c96thrust23THRUST_300001_SM_900_NS6system6detail10sequential3seqE)
_ZN49_INTERNAL_e9f66fa5_18_TensorFactories_cu_047293c96thrust23THRUST_300001_SM_900_NS6system6detail10sequential3seqE:
	.zero		1
	.type		_ZN49_INTERNAL_e9f66fa5_18_TensorFactories_cu_047293c94cuda3std3__45__cpo4cendE,@object
	.size		_ZN49_INTERNAL_e9f66fa5_18_TensorFactories_cu_047293c94cuda3std3__45__cpo4cendE,(_ZN49_INTERNAL_e9f66fa5_18_TensorFactories_cu_047293c94cuda3std6ranges3__45__cpo9iter_swapE - _ZN49_INTERNAL_e9f66fa5_18_TensorFactories_cu_047293c94cuda3std3__45__cpo4cendE)
_ZN49_INTERNAL_e9f66fa5_18_TensorFactories_cu_047293c94cuda3std3__45__cpo4cendE:
	.zero		1
	.type		_ZN49_INTERNAL_e9f66fa5_18_TensorFactories_cu_047293c94cuda3std6ranges3__45__cpo9iter_swapE,@object
	.size		_ZN49_INTERNAL_e9f66fa5_18_TensorFactories_cu_047293c94cuda3std6ranges3__45__cpo9iter_swapE,(_ZN49_INTERNAL_e9f66fa5_18_TensorFactories_cu_047293c94cuda3std3__45__cpo5crendE - _ZN49_INTERNAL_e9f66fa5_18_TensorFactories_cu_047293c94cuda3std6ranges3__45__cpo9iter_swapE)
_ZN49_INTERNAL_e9f66fa5_18_TensorFactories_cu_047293c94cuda3std6ranges3__45__cpo9iter_swapE:
	.zero		1
	.type		_ZN49_INTERNAL_e9f66fa5_18_TensorFactories_cu_047293c94cuda3std3__45__cpo5crendE,@object
	.size		_ZN49_INTERNAL_e9f66fa5_18_TensorFactories_cu_047293c94cuda3std3__45__cpo5crendE,(_ZN49_INTERNAL_e9f66fa5_18_TensorFactories_cu_047293c94cuda3std6ranges3__45__cpo5cdataE - _ZN49_INTERNAL_e9f66fa5_18_TensorFactories_cu_047293c94cuda3std3__45__cpo5crendE)
_ZN49_INTERNAL_e9f66fa5_18_TensorFactories_cu_047293c94cuda3std3__45__cpo5crendE:
	.zero		1
	.type		_ZN49_INTERNAL_e9f66fa5_18_TensorFactories_cu_047293c94cuda3std6ranges3__45__cpo5cdataE,@object
	.size		_ZN49_INTERNAL_e9f66fa5_18_TensorFactories_cu_047293c94cuda3std6ranges3__45__cpo5cdataE,(_ZN49_INTERNAL_e9f66fa5_18_TensorFactories_cu_047293c94cuda3std6ranges3__45__cpo3endE - _ZN49_INTERNAL_e9f66fa5_18_TensorFactories_cu_047293c94cuda3std6ranges3__45__cpo5cdataE)
_ZN49_INTERNAL_e9f66fa5_18_TensorFactories_cu_047293c94cuda3std6ranges3__45__cpo5cdataE:
	.zero		1
	.type		_ZN49_INTERNAL_e9f66fa5_18_TensorFactories_cu_047293c94cuda3std6ranges3__45__cpo3endE,@object
	.size		_ZN49_INTERNAL_e9f66fa5_18_TensorFactories_cu_047293c94cuda3std6ranges3__45__cpo3endE,(_ZN49_INTERNAL_e9f66fa5_18_TensorFactories_cu_047293c94cuda3std3__419piecewise_constructE - _ZN49_INTERNAL_e9f66fa5_18_TensorFactories_cu_047293c94cuda3std6ranges3__45__cpo3endE)
_ZN49_INTERNAL_e9f66fa5_18_TensorFactories_cu_047293c94cuda3std6ranges3__45__cpo3endE:
	.zero		1
	.type		_ZN49_INTERNAL_e9f66fa5_18_TensorFactories_cu_047293c94cuda3std3__419piecewise_constructE,@object
	.size		_ZN49_INTERNAL_e9f66fa5_18_TensorFactories_cu_047293c94cuda3std3__419piecewise_constructE,(_ZN49_INTERNAL_e9f66fa5_18_TensorFactories_cu_047293c94cuda3std6ranges3__45__cpo5ssizeE - _ZN49_INTERNAL_e9f66fa5_18_TensorFactories_cu_047293c94cuda3std3__419piecewise_constructE)
_ZN49_INTERNAL_e9f66fa5_18_TensorFactories_cu_047293c94cuda3std3__419piecewise_constructE:
	.zero		1
	.type		_ZN49_INTERNAL_e9f66fa5_18_TensorFactories_cu_047293c94cuda3std6ranges3__45__cpo5ssizeE,@object
	.size		_ZN49_INTERNAL_e9f66fa5_18_TensorFactories_cu_047293c94cuda3std6ranges3__45__cpo5ssizeE,(_ZN49_INTERNAL_e9f66fa5_18_TensorFactories_cu_047293c94cuda3std3__45__cpo3endE - _ZN49_INTERNAL_e9f66fa5_18_TensorFactories_cu_047293c94cuda3std6ranges3__45__cpo5ssizeE)
_ZN49_INTERNAL_e9f66fa5_18_TensorFactories_cu_047293c94cuda3std6ranges3__45__cpo5ssizeE:
	.zero		1
	.type		_ZN49_INTERNAL_e9f66fa5_18_TensorFactories_cu_047293c94cuda3std3__45__cpo3endE,@object
	.size		_ZN49_INTERNAL_e9f66fa5_18_TensorFactories_cu_047293c94cuda3std3__45__cpo3endE,(_ZN49_INTERNAL_e9f66fa5_18_TensorFactories_cu_047293c94cuda3std6ranges3__45__cpo4cendE - _ZN49_INTERNAL_e9f66fa5_18_TensorFactories_cu_047293c94cuda3std3__45__cpo3endE)
_ZN49_INTERNAL_e9f66fa5_18_TensorFactories_cu_047293c94cuda3std3__45__cpo3endE:
	.zero		1
	.type		_ZN49_INTERNAL_e9f66fa5_18_TensorFactories_cu_047293c94cuda3std6ranges3__45__cpo4cendE,@object
	.size		_ZN49_INTERNAL_e9f66fa5_18_TensorFactories_cu_047293c94cuda3std6ranges3__45__cpo4cendE,(_ZN49_INTERNAL_e9f66fa5_18_TensorFactories_cu_047293c94cuda3std3__45__cpo4rendE - _ZN49_INTERNAL_e9f66fa5_18_TensorFactories_cu_047293c94cuda3std6ranges3__45__cpo4cendE)
_ZN49_INTERNAL_e9f66fa5_18_TensorFactories_cu_047293c94cuda3std6ranges3__45__cpo4cendE:
	.zero		1
	.type		_ZN49_INTERNAL_e9f66fa5_18_TensorFactories_cu_047293c94cuda3std3__45__cpo4rendE,@object
	.size		_ZN49_INTERNAL_e9f66fa5_18_TensorFactories_cu_047293c94cuda3std3__45__cpo4rendE,(_ZN49_INTERNAL_e9f66fa5_18_TensorFactories_cu_047293c94cuda3std6ranges3__45__cpo4prevE - _ZN49_INTERNAL_e9f66fa5_18_TensorFactories_cu_047293c94cuda3std3__45__cpo4rendE)
_ZN49_INTERNAL_e9f66fa5_18_TensorFactories_cu_047293c94cuda3std3__45__cpo4rendE:
	.zero		1
	.type		_ZN49_INTERNAL_e9f66fa5_18_TensorFactories_cu_047293c94cuda3std6ranges3__45__cpo4prevE,@object
	.size		_ZN49_INTERNAL_e9f66fa5_18_TensorFactories_cu_047293c94cuda3std6ranges3__45__cpo4prevE,(_ZN49_INTERNAL_e9f66fa5_18_TensorFactories_cu_047293c94cuda3std6ranges3__45__cpo9iter_moveE - _ZN49_INTERNAL_e9f66fa5_18_TensorFactories_cu_047293c94cuda3std6ranges3__45__cpo4prevE)
_ZN49_INTERNAL_e9f66fa5_18_TensorFactories_cu_047293c94cuda3std6ranges3__45__cpo4prevE:
	.zero		1
	.type		_ZN49_INTERNAL_e9f66fa5_18_TensorFactories_cu_047293c94cuda3std6ranges3__45__cpo9iter_moveE,@object
	.size		_ZN49_INTERNAL_e9f66fa5_18_TensorFactories_cu_047293c94cuda3std6ranges3__45__cpo9iter_moveE,(.L_13 - _ZN49_INTERNAL_e9f66fa5_18_TensorFactories_cu_047293c94cuda3std6ranges3__45__cpo9iter_moveE)
_ZN49_INTERNAL_e9f66fa5_18_TensorFactories_cu_047293c94cuda3std6ranges3__45__cpo9iter_moveE:
	.zero		1
.L_13:


//--------------------- .nv.constant0._ZN2at6native19triu_indices_kernelIlEEvPT_lllll --------------------------
	.section	.nv.constant0._ZN2at6native19triu_indices_kernelIlEEvPT_lllll,"a",@progbits
	.sectionflags	@""
	.align	4
.nv.constant0._ZN2at6native19triu_indices_kernelIlEEvPT_lllll:
	.zero		576


//--------------------- .nv.constant0._ZN2at6native19triu_indices_kernelIiEEvPT_lllll --------------------------
	.section	.nv.constant0._ZN2at6native19triu_indices_kernelIiEEvPT_lllll,"a",@progbits
	.sectionflags	@""
	.align	4
.nv.constant0._ZN2at6native19triu_indices_kernelIiEEvPT_lllll:
	.zero		576


//--------------------- .nv.constant0._ZN2at6native19tril_indices_kernelIlEEvPT_lllll --------------------------
	.section	.nv.constant0._ZN2at6native19tril_indices_kernelIlEEvPT_lllll,"a",@progbits
	.sectionflags	@""
	.align	4
.nv.constant0._ZN2at6native19tril_indices_kernelIlEEvPT_lllll:
	.zero		576


//--------------------- .nv.constant0._ZN2at6native19tril_indices_kernelIiEEvPT_lllll --------------------------
	.section	.nv.constant0._ZN2at6native19tril_indices_kernelIiEEvPT_lllll,"a",@progbits
	.sectionflags	@""
	.align	4
.nv.constant0._ZN2at6native19tril_indices_kernelIiEEvPT_lllll:
	.zero		576


//--------------------- SYMBOLS --------------------------

	.type		.nv.reservedSmem.offset0,@object
	.size		.nv.reservedSmem.offset0,0x4
